// auto-generated by cutlass_sweep.gemm — config: {"arch": "sm_90", "cluster_m": 2, "cluster_n": 1, "dtype": "bf16", "dtype_b": "bf16", "layout": "nt", "stages": 0, "tile_k": 32, "tile_m": 256, "tile_n": 192}
#include "cutlass/cutlass.h"
#include "cutlass/gemm/collective/collective_builder.hpp"
#include "cutlass/gemm/device/gemm_universal_adapter.h"
#include "cutlass/gemm/kernel/gemm_universal.hpp"
#include "cutlass/epilogue/collective/collective_builder.hpp"

using ElemA = cutlass::bfloat16_t;
using ElemB = cutlass::bfloat16_t;
using ElemCD = cutlass::bfloat16_t;
using Acc  = float;
using TileShape    = cute::Shape<cute::_256, cute::_192, cute::_32>;
using ClusterShape = cute::Shape<cute::_2, cute::_1, cute::_1>;

using CollectiveEpilogue = typename cutlass::epilogue::collective::CollectiveBuilder<
    cutlass::arch::Sm90, cutlass::arch::OpClassTensorOp,
    TileShape, ClusterShape,
    cutlass::epilogue::collective::EpilogueTileAuto,
    Acc, Acc,
    ElemCD, cutlass::layout::RowMajor, 128 / cutlass::sizeof_bits<ElemCD>::value,
    ElemCD, cutlass::layout::RowMajor, 128 / cutlass::sizeof_bits<ElemCD>::value,
    cutlass::epilogue::collective::EpilogueScheduleAuto
  >::CollectiveOp;

using CollectiveMainloop = typename cutlass::gemm::collective::CollectiveBuilder<
    cutlass::arch::Sm90, cutlass::arch::OpClassTensorOp,
    ElemA, cutlass::layout::RowMajor, 128 / cutlass::sizeof_bits<ElemA>::value,
    ElemB, cutlass::layout::ColumnMajor, 128 / cutlass::sizeof_bits<ElemB>::value,
    Acc,
    TileShape, ClusterShape,
    cutlass::gemm::collective::StageCountAutoCarveout<static_cast<int>(sizeof(typename CollectiveEpilogue::SharedStorage))>,
    cutlass::gemm::collective::KernelScheduleAuto
  >::CollectiveOp;

using GemmKernel = cutlass::gemm::kernel::GemmUniversal<
    cute::Shape<int,int,int,int>,
    CollectiveMainloop,
    CollectiveEpilogue
>;
using Gemm = cutlass::gemm::device::GemmUniversalAdapter<GemmKernel>;

// Force the device kernel symbol into the cubin without needing a host main.
auto* _anchor = &cutlass::device_kernel<GemmKernel>;


// ===== COMPILED SASS (sm_90a) =====

	.target	sm_90a

	.elftype	@"ET_EXEC"


//--------------------- .note.nv.tkinfo           --------------------------
	.section	.note.nv.tkinfo,"",@"SHT_NOTE"
	.sectionflags	@"SHF_NOTE_NV_TKINFO"
	.tkinfo
        /*0018*/ 	.word	0x00000002
        /*0030*/ 	.string	""
        /*0030*/ 	.string	"ptxas"
        /*0030*/ 	.string	"Cuda compilation tools, release 13.0, V13.0.88"
        /*0030*/ 	.string	"Build cuda_13.0.r13.0/compiler.36424714_0"
        /*0030*/ 	.string	"-arch sm_90a -m 64 "



//--------------------- .note.nv.cuinfo           --------------------------
	.section	.note.nv.cuinfo,"",@"SHT_NOTE"
	.sectionflags	@"SHF_NOTE_NV_CUINFO"
        /*0018*/ 	.short	0x0002
        /*001a*/ 	.short	0x005a
        /*001c*/ 	.short	0x0082
	.zero		2


//--------------------- .nv.info                  --------------------------
	.section	.nv.info,"",@"SHT_CUDA_INFO"
	.align	4


	//----- nvinfo : EIATTR_REGCOUNT
	.align		4
        /*0000*/ 	.byte	0x04, 0x2f
        /*0002*/ 	.short	(.L_15 - .L_14)
	.align		4
.L_14:
        /*0004*/ 	.word	index@(_ZN7cutlass13device_kernelINS_4gemm6kernel13GemmUniversalIN4cute5tupleIJiiiiEEENS1_10collective13CollectiveMmaINS1_34MainloopSm90TmaGmmaWarpSpecializedILi8ENS5_IJNS4_1CILi2EEENSA_ILi1EEESC_EEENS1_35KernelTmaWarpSpecializedCooperativeEEENS5_IJNSA_ILi256EEENSA_ILi192EEENSA_ILi32EEEEEENS_10bfloat16_tENS5_IJlSC_lEEESK_SL_NS4_8TiledMMAINS4_8MMA_AtomIJNS4_4SM904GMMA28MMA_64x192x16_F32BF16BF16_SSILNSP_5MajorE0ELSR_0ELNSP_7ScaleInE1ELSS_1EEEEEENS4_6LayoutISD_NS5_IJSC_NSA_ILi0EEESW_EEEEENS5_IJNS4_10UnderscoreESZ_SZ_EEEEENS4_13SM90_TMA_LOADENS4_14ComposedLayoutINS4_7SwizzleILi2ELi4ELi3EEENS4_18smem_ptr_flag_bitsILi16EEENSV_INS5_IJNSA_ILi8EEESI_EEENS5_IJSI_SC_EEEEEEEvNS4_8identityENS4_23SM90_TMA_LOAD_MULTICASTES1C_vS1D_EENS_8epilogue10collective6detail29Sm90TmaWarpSpecializedAdapterINS1H_15DefaultEpilogueISK_SL_SL_NS1G_6thread17LinearCombinationISK_Li1EffLNS1L_9ScaleType4KindE0ELNS_15FloatRoundStyleE2ESK_EENS1_15EpilogueDefaultEEEEEvvEEEEvNT_6ParamsE)
        /*0008*/ 	.word	0x000000a8


	//----- nvinfo : EIATTR_FRAME_SIZE
	.align		4
.L_15:
        /*000c*/ 	.byte	0x04, 0x11
        /*000e*/ 	.short	(.L_17 - .L_16)
	.align		4
.L_16:
        /*0010*/ 	.word	index@(_ZN7cutlass13device_kernelINS_4gemm6kernel13GemmUniversalIN4cute5tupleIJiiiiEEENS1_10collective13CollectiveMmaINS1_34MainloopSm90TmaGmmaWarpSpecializedILi8ENS5_IJNS4_1CILi2EEENSA_ILi1EEESC_EEENS1_35KernelTmaWarpSpecializedCooperativeEEENS5_IJNSA_ILi256EEENSA_ILi192EEENSA_ILi32EEEEEENS_10bfloat16_tENS5_IJlSC_lEEESK_SL_NS4_8TiledMMAINS4_8MMA_AtomIJNS4_4SM904GMMA28MMA_64x192x16_F32BF16BF16_SSILNSP_5MajorE0ELSR_0ELNSP_7ScaleInE1ELSS_1EEEEEENS4_6LayoutISD_NS5_IJSC_NSA_ILi0EEESW_EEEEENS5_IJNS4_10UnderscoreESZ_SZ_EEEEENS4_13SM90_TMA_LOADENS4_14ComposedLayoutINS4_7SwizzleILi2ELi4ELi3EEENS4_18smem_ptr_flag_bitsILi16EEENSV_INS5_IJNSA_ILi8EEESI_EEENS5_IJSI_SC_EEEEEEEvNS4_8identityENS4_23SM90_TMA_LOAD_MULTICASTES1C_vS1D_EENS_8epilogue10collective6detail29Sm90TmaWarpSpecializedAdapterINS1H_15DefaultEpilogueISK_SL_SL_NS1G_6thread17LinearCombinationISK_Li1EffLNS1L_9ScaleType4KindE0ELNS_15FloatRoundStyleE2ESK_EENS1_15EpilogueDefaultEEEEEvvEEEEvNT_6ParamsE)
        /*0014*/ 	.word	0x00000000


	//----- nvinfo : EIATTR_MIN_STACK_SIZE
	.align		4
.L_17:
        /*0018*/ 	.byte	0x04, 0x12
        /*001a*/ 	.short	(.L_19 - .L_18)
	.align		4
.L_18:
        /*001c*/ 	.word	index@(_ZN7cutlass13device_kernelINS_4gemm6kernel13GemmUniversalIN4cute5tupleIJiiiiEEENS1_10collective13CollectiveMmaINS1_34MainloopSm90TmaGmmaWarpSpecializedILi8ENS5_IJNS4_1CILi2EEENSA_ILi1EEESC_EEENS1_35KernelTmaWarpSpecializedCooperativeEEENS5_IJNSA_ILi256EEENSA_ILi192EEENSA_ILi32EEEEEENS_10bfloat16_tENS5_IJlSC_lEEESK_SL_NS4_8TiledMMAINS4_8MMA_AtomIJNS4_4SM904GMMA28MMA_64x192x16_F32BF16BF16_SSILNSP_5MajorE0ELSR_0ELNSP_7ScaleInE1ELSS_1EEEEEENS4_6LayoutISD_NS5_IJSC_NSA_ILi0EEESW_EEEEENS5_IJNS4_10UnderscoreESZ_SZ_EEEEENS4_13SM90_TMA_LOADENS4_14ComposedLayoutINS4_7SwizzleILi2ELi4ELi3EEENS4_18smem_ptr_flag_bitsILi16EEENSV_INS5_IJNSA_ILi8EEESI_EEENS5_IJSI_SC_EEEEEEEvNS4_8identityENS4_23SM90_TMA_LOAD_MULTICASTES1C_vS1D_EENS_8epilogue10collective6detail29Sm90TmaWarpSpecializedAdapterINS1H_15DefaultEpilogueISK_SL_SL_NS1G_6thread17LinearCombinationISK_Li1EffLNS1L_9ScaleType4KindE0ELNS_15FloatRoundStyleE2ESK_EENS1_15EpilogueDefaultEEEEEvvEEEEvNT_6ParamsE)
        /*0020*/ 	.word	0x00000000
.L_19:


//--------------------- .nv.compat                --------------------------
	.section	.nv.compat,"",@"SHT_CUDA_COMPAT_INFO"
	.align	4
        /*0000*/ 	.byte	0x02, 0x09, 0x01, 0x00, 0x02, 0x02, 0x04, 0x00, 0x02, 0x05, 0x05, 0x00, 0x03, 0x07, 0x01, 0x01
        /*0010*/ 	.byte	0x02, 0x03, 0x01, 0x00, 0x02, 0x06, 0x01, 0x00, 0x04, 0x0b, 0x08, 0x00, 0x00, 0x00, 0x00, 0x00
        /*0020*/ 	.byte	0x00, 0x00, 0x00, 0x00


//--------------------- .nv.info._ZN7cutlass13device_kernelINS_4gemm6kernel13GemmUniversalIN4cute5tupleIJiiiiEEENS1_10collective13CollectiveMmaINS1_34MainloopSm90TmaGmmaWarpSpecializedILi8ENS5_IJNS4_1CILi2EEENSA_ILi1EEESC_EEENS1_35KernelTmaWarpSpecializedCooperativeEEENS5_IJNSA_ILi256EEENSA_ILi192EEENSA_ILi32EEEEEENS_10bfloat16_tENS5_IJlSC_lEEESK_SL_NS4_8TiledMMAINS4_8MMA_AtomIJNS4_4SM904GMMA28MMA_64x192x16_F32BF16BF16_SSILNSP_5MajorE0ELSR_0ELNSP_7ScaleInE1ELSS_1EEEEEENS4_6LayoutISD_NS5_IJSC_NSA_ILi0EEESW_EEEEENS5_IJNS4_10UnderscoreESZ_SZ_EEEEENS4_13SM90_TMA_LOADENS4_14ComposedLayoutINS4_7SwizzleILi2ELi4ELi3EEENS4_18smem_ptr_flag_bitsILi16EEENSV_INS5_IJNSA_ILi8EEESI_EEENS5_IJSI_SC_EEEEEEEvNS4_8identityENS4_23SM90_TMA_LOAD_MULTICASTES1C_vS1D_EENS_8epilogue10collective6detail29Sm90TmaWarpSpecializedAdapterINS1H_15DefaultEpilogueISK_SL_SL_NS1G_6thread17LinearCombinationISK_Li1EffLNS1L_9ScaleType4KindE0ELNS_15FloatRoundStyleE2ESK_EENS1_15EpilogueDefaultEEEEEvvEEEEvNT_6ParamsE --------------------------
	.section	.nv.info._ZN7cutlass13device_kernelINS_4gemm6kernel13GemmUniversalIN4cute5tupleIJiiiiEEENS1_10collective13CollectiveMmaINS1_34MainloopSm90TmaGmmaWarpSpecializedILi8ENS5_IJNS4_1CILi2EEENSA_ILi1EEESC_EEENS1_35KernelTmaWarpSpecializedCooperativeEEENS5_IJNSA_ILi256EEENSA_ILi192EEENSA_ILi32EEEEEENS_10bfloat16_tENS5_IJlSC_lEEESK_SL_NS4_8TiledMMAINS4_8MMA_AtomIJNS4_4SM904GMMA28MMA_64x192x16_F32BF16BF16_SSILNSP_5MajorE0ELSR_0ELNSP_7ScaleInE1ELSS_1EEEEEENS4_6LayoutISD_NS5_IJSC_NSA_ILi0EEESW_EEEEENS5_IJNS4_10UnderscoreESZ_SZ_EEEEENS4_13SM90_TMA_LOADENS4_14ComposedLayoutINS4_7SwizzleILi2ELi4ELi3EEENS4_18smem_ptr_flag_bitsILi16EEENSV_INS5_IJNSA_ILi8EEESI_EEENS5_IJSI_SC_EEEEEEEvNS4_8identityENS4_23SM90_TMA_LOAD_MULTICASTES1C_vS1D_EENS_8epilogue10collective6detail29Sm90TmaWarpSpecializedAdapterINS1H_15DefaultEpilogueISK_SL_SL_NS1G_6thread17LinearCombinationISK_Li1EffLNS1L_9ScaleType4KindE0ELNS_15FloatRoundStyleE2ESK_EENS1_15EpilogueDefaultEEEEEvvEEEEvNT_6ParamsE,"",@"SHT_CUDA_INFO"
	.sectionflags	@""
	.align	4


	//----- nvinfo : EIATTR_CUDA_API_VERSION
	.align		4
        /*0000*/ 	.byte	0x04, 0x37
        /*0002*/ 	.short	(.L_21 - .L_20)
.L_20:
        /*0004*/ 	.word	0x00000082


	//----- nvinfo : EIATTR_KPARAM_INFO
	.align		4
.L_21:
        /*0008*/ 	.byte	0x04, 0x17
        /*000a*/ 	.short	(.L_23 - .L_22)
.L_22:
        /*000c*/ 	.word	0x00000000
        /*0010*/ 	.short	0x0000
        /*0012*/ 	.short	0x0070
        /*0014*/ 	.byte	0x00, 0xf0, 0x01, 0x10


	//----- nvinfo : EIATTR_SPARSE_MMA_MASK
	.align		4
.L_23:
        /*0018*/ 	.byte	0x03, 0x50
        /*001a*/ 	.short	0x0000


	//----- nvinfo : EIATTR_MAXREG_COUNT
	.align		4
        /*001c*/ 	.byte	0x03, 0x1b
        /*001e*/ 	.short	0x00a8


	//----- nvinfo : EIATTR_NUM_BARRIERS
	.align		4
        /*0020*/ 	.byte	0x02, 0x4c
        /*0022*/ 	.byte	0x01
	.zero		1


	//----- nvinfo : EIATTR_EXTERNS
	.align		4
        /*0024*/ 	.byte	0x04, 0x0f
        /*0026*/ 	.short	(.L_25 - .L_24)


	//   ....[0]....
	.align		4
.L_24:
        /*0028*/ 	.word	index@(__assertfail)


	//----- nvinfo : EIATTR_MERCURY_ISA_VERSION
	.align		4
.L_25:
        /*002c*/ 	.byte	0x03, 0x5f
        /*002e*/ 	.short	0x0101


	//----- nvinfo : EIATTR_INT_WARP_WIDE_INSTR_OFFSETS
	.align		4
        /*0030*/ 	.byte	0x04, 0x31
        /*0032*/ 	.short	(.L_27 - .L_26)


	//   ....[0]....
.L_26:
        /*0034*/ 	.word	0x00000600


	//   ....[1]....
        /*0038*/ 	.word	0x00000620


	//   ....[2]....
        /*003c*/ 	.word	0x000007b0


	//   ....[3]....
        /*0040*/ 	.word	0x00001ea0


	//----- nvinfo : EIATTR_COOP_GROUP_MASK_REGIDS
	.align		4
.L_27:
        /*0044*/ 	.byte	0x04, 0x29
        /*0046*/ 	.short	(.L_29 - .L_28)


	//   ....[0]....
.L_28:
        /*0048*/ 	.word	0xffffffff


	//   ....[1]....
        /*004c*/ 	.word	0xffffffff


	//   ....[2]....
        /*0050*/ 	.word	0xffffffff


	//   ....[3]....
        /*0054*/ 	.word	0xffffffff


	//   ....[4]....
        /*0058*/ 	.word	0xffffffff


	//   ....[5]....
        /*005c*/ 	.word	0xffffffff


	//----- nvinfo : EIATTR_COOP_GROUP_INSTR_OFFSETS
	.align		4
.L_29:
        /*0060*/ 	.byte	0x04, 0x28
        /*0062*/ 	.short	(.L_31 - .L_30)


	//   ....[0]....
.L_30:
        /*0064*/ 	.word	0x00000060


	//   ....[1]....
        /*0068*/ 	.word	0x00000070


	//   ....[2]....
        /*006c*/ 	.word	0x00000190


	//   ....[3]....
        /*0070*/ 	.word	0x00000470


	//   ....[4]....
        /*0074*/ 	.word	0x000008e0


	//   ....[5]....
        /*0078*/ 	.word	0x00001460


	//----- nvinfo : EIATTR_REG_RECONFIG
	.align		4
.L_31:
        /*007c*/ 	.byte	0x01, 0x54
	.zero		2


	//----- nvinfo : EIATTR_SYSCALL_OFFSETS
	.align		4
        /*0080*/ 	.byte	0x04, 0x46
        /*0082*/ 	.short	(.L_33 - .L_32)


	//   ....[0]....
.L_32:
        /*0084*/ 	.word	0x00001620


	//----- nvinfo : EIATTR_MBARRIER_INSTR_OFFSETS
	.align		4
.L_33:
        /*0088*/ 	.byte	0x04, 0x39
        /*008a*/ 	.short	(.L_35 - .L_34)


	//   ....[0]....
.L_34:
        /*008c*/ 	.word	0x00000330
        /*0090*/ 	.word	0x000000ff
        /*0094*/ 	.word	0x00000000
        /*0098*/ 	.short	0x0100
        /*009a*/ 	.byte	0x08
	.zero		1


	//   ....[1]....
        /*009c*/ 	.word	0x00000340
        /*00a0*/ 	.word	0x000000ff
        /*00a4*/ 	.word	0x00000040
        /*00a8*/ 	.short	0x0100
        /*00aa*/ 	.byte	0x08
	.zero		1


	//   ....[2]....
        /*00ac*/ 	.word	0x00000350
        /*00b0*/ 	.word	0x000000ff
        /*00b4*/ 	.word	0x00000008
        /*00b8*/ 	.short	0x0100
        /*00ba*/ 	.byte	0x08
	.zero		1


	//   ....[3]....
        /*00bc*/ 	.word	0x00000360
        /*00c0*/ 	.word	0x000000ff
        /*00c4*/ 	.word	0x00000048
        /*00c8*/ 	.short	0x0100
        /*00ca*/ 	.byte	0x08
	.zero		1


	//   ....[4]....
        /*00cc*/ 	.word	0x00000370
        /*00d0*/ 	.word	0x000000ff
        /*00d4*/ 	.word	0x00000010
        /*00d8*/ 	.short	0x0100
        /*00da*/ 	.byte	0x08
	.zero		1


	//   ....[5]....
        /*00dc*/ 	.word	0x00000380
        /*00e0*/ 	.word	0x000000ff
        /*00e4*/ 	.word	0x00000050
        /*00e8*/ 	.short	0x0100
        /*00ea*/ 	.byte	0x08
	.zero		1


	//   ....[6]....
        /*00ec*/ 	.word	0x00000390
        /*00f0*/ 	.word	0x000000ff
        /*00f4*/ 	.word	0x00000018
        /*00f8*/ 	.short	0x0100
        /*00fa*/ 	.byte	0x08
	.zero		1


	//   ....[7]....
        /*00fc*/ 	.word	0x000003a0
        /*0100*/ 	.word	0x000000ff
        /*0104*/ 	.word	0x00000058
        /*0108*/ 	.short	0x0100
        /*010a*/ 	.byte	0x08
	.zero		1


	//   ....[8]....
        /*010c*/ 	.word	0x000003b0
        /*0110*/ 	.word	0x000000ff
        /*0114*/ 	.word	0x00000020
        /*0118*/ 	.short	0x0100
        /*011a*/ 	.byte	0x08
	.zero		1


	//   ....[9]....
        /*011c*/ 	.word	0x000003c0
        /*0120*/ 	.word	0x000000ff
        /*0124*/ 	.word	0x00000060
        /*0128*/ 	.short	0x0100
        /*012a*/ 	.byte	0x08
	.zero		1


	//   ....[10]....
        /*012c*/ 	.word	0x000003d0
        /*0130*/ 	.word	0x000000ff
        /*0134*/ 	.word	0x00000028
        /*0138*/ 	.short	0x0100
        /*013a*/ 	.byte	0x08
	.zero		1


	//   ....[11]....
        /*013c*/ 	.word	0x000003e0
        /*0140*/ 	.word	0x000000ff
        /*0144*/ 	.word	0x00000068
        /*0148*/ 	.short	0x0100
        /*014a*/ 	.byte	0x08
	.zero		1


	//   ....[12]....
        /*014c*/ 	.word	0x000003f0
        /*0150*/ 	.word	0x000000ff
        /*0154*/ 	.word	0x00000030
        /*0158*/ 	.short	0x0100
        /*015a*/ 	.byte	0x08
	.zero		1


	//   ....[13]....
        /*015c*/ 	.word	0x00000400
        /*0160*/ 	.word	0x000000ff
        /*0164*/ 	.word	0x00000070
        /*0168*/ 	.short	0x0100
        /*016a*/ 	.byte	0x08
	.zero		1


	//   ....[14]....
        /*016c*/ 	.word	0x00000410
        /*0170*/ 	.word	0x000000ff
        /*0174*/ 	.word	0x00000038
        /*0178*/ 	.short	0x0100
        /*017a*/ 	.byte	0x08
	.zero		1


	//   ....[15]....
        /*017c*/ 	.word	0x00000420
        /*0180*/ 	.word	0x000000ff
        /*0184*/ 	.word	0x00000078
        /*0188*/ 	.short	0x0100
        /*018a*/ 	.byte	0x08
	.zero		1


	//   ....[16]....
        /*018c*/ 	.word	0x000007f0
        /*0190*/ 	.word	0x000000ff
        /*0194*/ 	.word	0x00000090
        /*0198*/ 	.short	0x0100
        /*019a*/ 	.byte	0x06
	.zero		1


	//   ....[17]....
        /*019c*/ 	.word	0x00000850
        /*01a0*/ 	.word	0x000000ff
        /*01a4*/ 	.word	0x00000098
        /*01a8*/ 	.short	0x0100
        /*01aa*/ 	.byte	0x06
	.zero		1


	//   ....[18]....
        /*01ac*/ 	.word	0x00001700
        /*01b0*/ 	.word	0x00000003
        /*01b4*/ 	.word	0x00000000
        /*01b8*/ 	.short	0x010a
        /*01ba*/ 	.byte	0x3f
	.zero		1


	//   ....[19]....
        /*01bc*/ 	.word	0x00001740
        /*01c0*/ 	.word	0x00000003
        /*01c4*/ 	.word	0x00000000
        /*01c8*/ 	.short	0x010a
        /*01ca*/ 	.byte	0x3f
	.zero		1


	//   ....[20]....
        /*01cc*/ 	.word	0x00001ad0
        /*01d0*/ 	.word	0x00000005
        /*01d4*/ 	.word	0x00000000
        /*01d8*/ 	.short	0x010a
        /*01da*/ 	.byte	0x3f
	.zero		1


	//   ....[21]....
        /*01dc*/ 	.word	0x00001b10
        /*01e0*/ 	.word	0x00000005
        /*01e4*/ 	.word	0x00000000
        /*01e8*/ 	.short	0x010a
        /*01ea*/ 	.byte	0x3f
	.zero		1


	//   ....[22]....
        /*01ec*/ 	.word	0x00001d40
        /*01f0*/ 	.word	0x00000004
        /*01f4*/ 	.word	0x00000000
        /*01f8*/ 	.short	0x0101
        /*01fa*/ 	.byte	0x3f
	.zero		1


	//   ....[23]....
        /*01fc*/ 	.word	0x00001f30
        /*0200*/ 	.word	0x00000000
        /*0204*/ 	.word	0x00000000
        /*0208*/ 	.short	0x0101
        /*020a*/ 	.byte	0x3f
	.zero		1


	//   ....[24]....
        /*020c*/ 	.word	0x0000f0b0
        /*0210*/ 	.word	0x0000000e
        /*0214*/ 	.word	0x00000040
        /*0218*/ 	.short	0x010a
        /*021a*/ 	.byte	0x3f
	.zero		1


	//   ....[25]....
        /*021c*/ 	.word	0x0000f4a0
        /*0220*/ 	.word	0x00000005
        /*0224*/ 	.word	0x00000098
        /*0228*/ 	.short	0x0101
        /*022a*/ 	.byte	0x3f
	.zero		1


	//   ....[26]....
        /*022c*/ 	.word	0x0000fc00
        /*0230*/ 	.word	0x00000007
        /*0234*/ 	.word	0x00000000
        /*0238*/ 	.short	0x010a
        /*023a*/ 	.byte	0x3f
	.zero		1


	//   ....[27]....
        /*023c*/ 	.word	0x0000fc80
        /*0240*/ 	.word	0x00000006
        /*0244*/ 	.word	0x00000000
        /*0248*/ 	.short	0x010a
        /*024a*/ 	.byte	0x3f
	.zero		1


	//   ....[28]....
        /*024c*/ 	.word	0x0000fd10
        /*0250*/ 	.word	0x00000007
        /*0254*/ 	.word	0x00000000
        /*0258*/ 	.short	0x010a
        /*025a*/ 	.byte	0x3f
	.zero		1


	//   ....[29]....
        /*025c*/ 	.word	0x0000fda0
        /*0260*/ 	.word	0x00000006
        /*0264*/ 	.word	0x00000000
        /*0268*/ 	.short	0x010a
        /*026a*/ 	.byte	0x3f
	.zero		1


	//   ....[30]....
        /*026c*/ 	.word	0x0000fe30
        /*0270*/ 	.word	0x00000007
        /*0274*/ 	.word	0x00000000
        /*0278*/ 	.short	0x010a
        /*027a*/ 	.byte	0x3f
	.zero		1


	//   ....[31]....
        /*027c*/ 	.word	0x0000fec0
        /*0280*/ 	.word	0x00000006
        /*0284*/ 	.word	0x00000000
        /*0288*/ 	.short	0x010a
        /*028a*/ 	.byte	0x3f
	.zero		1


	//   ....[32]....
        /*028c*/ 	.word	0x0000ff50
        /*0290*/ 	.word	0x00000007
        /*0294*/ 	.word	0x00000000
        /*0298*/ 	.short	0x010a
        /*029a*/ 	.byte	0x3f
	.zero		1


	//   ....[33]....
        /*029c*/ 	.word	0x0000ffe0
        /*02a0*/ 	.word	0x00000005
        /*02a4*/ 	.word	0x00000000
        /*02a8*/ 	.short	0x010a
        /*02aa*/ 	.byte	0x3f
	.zero		1


	//   ....[34]....
        /*02ac*/ 	.word	0x00010040
        /*02b0*/ 	.word	0x00000003
        /*02b4*/ 	.word	0x00000000
        /*02b8*/ 	.short	0x010a
        /*02ba*/ 	.byte	0x3f
	.zero		1


	//   ....[35]....
        /*02bc*/ 	.word	0x00010090
        /*02c0*/ 	.word	0x00000005
        /*02c4*/ 	.word	0x00000000
        /*02c8*/ 	.short	0x010a
        /*02ca*/ 	.byte	0x3f
	.zero		1


	//   ....[36]....
        /*02cc*/ 	.word	0x00010160
        /*02d0*/ 	.word	0x0000000e
        /*02d4*/ 	.word	0x00000040
        /*02d8*/ 	.short	0x010a
        /*02da*/ 	.byte	0x3f
	.zero		1


	//   ....[37]....
        /*02dc*/ 	.word	0x00010230
        /*02e0*/ 	.word	0x00000007
        /*02e4*/ 	.word	0x00000000
        /*02e8*/ 	.short	0x010a
        /*02ea*/ 	.byte	0x3f
	.zero		1


	//   ....[38]....
        /*02ec*/ 	.word	0x00010280
        /*02f0*/ 	.word	0x00000006
        /*02f4*/ 	.word	0x00000000
        /*02f8*/ 	.short	0x010a
        /*02fa*/ 	.byte	0x3f
	.zero		1


	//   ....[39]....
        /*02fc*/ 	.word	0x000102d0
        /*0300*/ 	.word	0x00000007
        /*0304*/ 	.word	0x00000000
        /*0308*/ 	.short	0x010a
        /*030a*/ 	.byte	0x3f
	.zero		1


	//   ....[40]....
        /*030c*/ 	.word	0x00010320
        /*0310*/ 	.word	0x00000006
        /*0314*/ 	.word	0x00000000
        /*0318*/ 	.short	0x010a
        /*031a*/ 	.byte	0x3f
	.zero		1


	//   ....[41]....
        /*031c*/ 	.word	0x00010370
        /*0320*/ 	.word	0x00000007
        /*0324*/ 	.word	0x00000000
        /*0328*/ 	.short	0x010a
        /*032a*/ 	.byte	0x3f
	.zero		1


	//   ....[42]....
        /*032c*/ 	.word	0x000103c0
        /*0330*/ 	.word	0x00000006
        /*0334*/ 	.word	0x00000000
        /*0338*/ 	.short	0x010a
        /*033a*/ 	.byte	0x3f
	.zero		1


	//   ....[43]....
        /*033c*/ 	.word	0x00010410
        /*0340*/ 	.word	0x00000007
        /*0344*/ 	.word	0x00000000
        /*0348*/ 	.short	0x010a
        /*034a*/ 	.byte	0x3f
	.zero		1


	//----- nvinfo : EIATTR_NUM_MBARRIERS
	.align		4
.L_35:
        /*034c*/ 	.byte	0x03, 0x38
        /*034e*/ 	.short	0x0012


	//----- nvinfo : EIATTR_EXIT_INSTR_OFFSETS
	.align		4
        /*0350*/ 	.byte	0x04, 0x1c
        /*0352*/ 	.short	(.L_37 - .L_36)


	//   ....[0]....
.L_36:
        /*0354*/ 	.word	0x00000b10


	//   ....[1]....
        /*0358*/ 	.word	0x000013a0


	//   ....[2]....
        /*035c*/ 	.word	0x0000e740


	//   ....[3]....
        /*0360*/ 	.word	0x0000ed40


	//   ....[4]....
        /*0364*/ 	.word	0x00010030


	//----- nvinfo : EIATTR_MAX_THREADS
	.align		4
.L_37:
        /*0368*/ 	.byte	0x04, 0x05
        /*036a*/ 	.short	(.L_39 - .L_38)
.L_38:
        /*036c*/ 	.word	0x00000180
        /*0370*/ 	.word	0x00000001
        /*0374*/ 	.word	0x00000001


	//----- nvinfo : EIATTR_CRS_STACK_SIZE
	.align		4
.L_39:
        /*0378*/ 	.byte	0x04, 0x1e
        /*037a*/ 	.short	(.L_41 - .L_40)
.L_40:
        /*037c*/ 	.word	0x00000000


	//----- nvinfo : EIATTR_CBANK_PARAM_SIZE
	.align		4
.L_41:
        /*0380*/ 	.byte	0x03, 0x19
        /*0382*/ 	.short	0x0470


	//----- nvinfo : EIATTR_PARAM_CBANK
	.align		4
        /*0384*/ 	.byte	0x04, 0x0a
        /*0386*/ 	.short	(.L_43 - .L_42)
	.align		4
.L_42:
        /*0388*/ 	.word	index@(.nv.constant0._ZN7cutlass13device_kernelINS_4gemm6kernel13GemmUniversalIN4cute5tupleIJiiiiEEENS1_10collective13CollectiveMmaINS1_34MainloopSm90TmaGmmaWarpSpecializedILi8ENS5_IJNS4_1CILi2EEENSA_ILi1EEESC_EEENS1_35KernelTmaWarpSpecializedCooperativeEEENS5_IJNSA_ILi256EEENSA_ILi192EEENSA_ILi32EEEEEENS_10bfloat16_tENS5_IJlSC_lEEESK_SL_NS4_8TiledMMAINS4_8MMA_AtomIJNS4_4SM904GMMA28MMA_64x192x16_F32BF16BF16_SSILNSP_5MajorE0ELSR_0ELNSP_7ScaleInE1ELSS_1EEEEEENS4_6LayoutISD_NS5_IJSC_NSA_ILi0EEESW_EEEEENS5_IJNS4_10UnderscoreESZ_SZ_EEEEENS4_13SM90_TMA_LOADENS4_14ComposedLayoutINS4_7SwizzleILi2ELi4ELi3EEENS4_18smem_ptr_flag_bitsILi16EEENSV_INS5_IJNSA_ILi8EEESI_EEENS5_IJSI_SC_EEEEEEEvNS4_8identityENS4_23SM90_TMA_LOAD_MULTICASTES1C_vS1D_EENS_8epilogue10collective6detail29Sm90TmaWarpSpecializedAdapterINS1H_15DefaultEpilogueISK_SL_SL_NS1G_6thread17LinearCombinationISK_Li1EffLNS1L_9ScaleType4KindE0ELNS_15FloatRoundStyleE2ESK_EENS1_15EpilogueDefaultEEEEEvvEEEEvNT_6ParamsE)
        /*038c*/ 	.short	0x0210
        /*038e*/ 	.short	0x0470


	//----- nvinfo : EIATTR_SW_WAR
	.align		4
.L_43:
        /*0390*/ 	.byte	0x04, 0x36
        /*0392*/ 	.short	(.L_45 - .L_44)
.L_44:
        /*0394*/ 	.word	0x00000008
.L_45:


//--------------------- .nv.callgraph             --------------------------
	.section	.nv.callgraph,"",@"SHT_CUDA_CALLGRAPH"
	.align	4
	.sectionentsize	8
	.align		4
        /*0000*/ 	.word	0x00000000
	.align		4
        /*0004*/ 	.word	0xffffffff
	.align		4
        /*0008*/ 	.word	index@(_ZN7cutlass13device_kernelINS_4gemm6kernel13GemmUniversalIN4cute5tupleIJiiiiEEENS1_10collective13CollectiveMmaINS1_34MainloopSm90TmaGmmaWarpSpecializedILi8ENS5_IJNS4_1CILi2EEENSA_ILi1EEESC_EEENS1_35KernelTmaWarpSpecializedCooperativeEEENS5_IJNSA_ILi256EEENSA_ILi192EEENSA_ILi32EEEEEENS_10bfloat16_tENS5_IJlSC_lEEESK_SL_NS4_8TiledMMAINS4_8MMA_AtomIJNS4_4SM904GMMA28MMA_64x192x16_F32BF16BF16_SSILNSP_5MajorE0ELSR_0ELNSP_7ScaleInE1ELSS_1EEEEEENS4_6LayoutISD_NS5_IJSC_NSA_ILi0EEESW_EEEEENS5_IJNS4_10UnderscoreESZ_SZ_EEEEENS4_13SM90_TMA_LOADENS4_14ComposedLayoutINS4_7SwizzleILi2ELi4ELi3EEENS4_18smem_ptr_flag_bitsILi16EEENSV_INS5_IJNSA_ILi8EEESI_EEENS5_IJSI_SC_EEEEEEEvNS4_8identityENS4_23SM90_TMA_LOAD_MULTICASTES1C_vS1D_EENS_8epilogue10collective6detail29Sm90TmaWarpSpecializedAdapterINS1H_15DefaultEpilogueISK_SL_SL_NS1G_6thread17LinearCombinationISK_Li1EffLNS1L_9ScaleType4KindE0ELNS_15FloatRoundStyleE2ESK_EENS1_15EpilogueDefaultEEEEEvvEEEEvNT_6ParamsE)
	.align		4
        /*000c*/ 	.word	index@(__assertfail)
	.align		4
        /*0010*/ 	.word	0x00000000
	.align		4
        /*0014*/ 	.word	0xfffffffe
	.align		4
        /*0018*/ 	.word	0x00000000
	.align		4
        /*001c*/ 	.word	0xfffffffd
	.align		4
        /*0020*/ 	.word	0x00000000
	.align		4
        /*0024*/ 	.word	0xfffffffc


//--------------------- .nv.constant4             --------------------------
	.section	.nv.constant4,"a",@progbits
	.align	8
	.align		8
.nv.constant4:
        /*0000*/ 	.dword	__assertfail
	.align		8
        /*0008*/ 	.dword	__unnamed_1
	.align		8
        /*0010*/ 	.dword	_ZN39_INTERNAL_56f3b5d7_4_k_cu_3e16d04a_42884cuda3std3__45__cpo5beginE
	.align		8
        /*0018*/ 	.dword	_ZN39_INTERNAL_56f3b5d7_4_k_cu_3e16d04a_42884cuda3std3__45__cpo3endE
	.align		8
        /*0020*/ 	.dword	_ZN39_INTERNAL_56f3b5d7_4_k_cu_3e16d04a_42884cuda3std3__45__cpo6cbeginE
	.align		8
        /*0028*/ 	.dword	_ZN39_INTERNAL_56f3b5d7_4_k_cu_3e16d04a_42884cuda3std3__45__cpo4cendE
	.align		8
        /*0030*/ 	.dword	_ZN39_INTERNAL_56f3b5d7_4_k_cu_3e16d04a_42884cuda3std3__441_GLOBAL__N__56f3b5d7_4_k_cu_3e16d04a_42886ignoreE
	.align		8
        /*0038*/ 	.dword	_ZN39_INTERNAL_56f3b5d7_4_k_cu_3e16d04a_42884cuda3std3__419piecewise_constructE
	.align		8
        /*0040*/ 	.dword	_ZN39_INTERNAL_56f3b5d7_4_k_cu_3e16d04a_42884cuda3std3__48in_placeE
	.align		8
        /*0048*/ 	.dword	_ZN39_INTERNAL_56f3b5d7_4_k_cu_3e16d04a_42884cuda3std6ranges3__45__cpo4swapE
	.align		8
        /*0050*/ 	.dword	_ZN39_INTERNAL_56f3b5d7_4_k_cu_3e16d04a_42884cuda3std6ranges3__45__cpo9iter_moveE
	.align		8
        /*0058*/ 	.dword	_ZN39_INTERNAL_56f3b5d7_4_k_cu_3e16d04a_42884cute7productE
	.align		8
        /*0060*/ 	.dword	_ZN39_INTERNAL_56f3b5d7_4_k_cu_3e16d04a_42884cute1_E
	.align		8
        /*0068*/ 	.dword	$str$22
	.align		8
        /*0070*/ 	.dword	$str$23


//--------------------- .text._ZN7cutlass13device_kernelINS_4gemm6kernel13GemmUniversalIN4cute5tupleIJiiiiEEENS1_10collective13CollectiveMmaINS1_34MainloopSm90TmaGmmaWarpSpecializedILi8ENS5_IJNS4_1CILi2EEENSA_ILi1EEESC_EEENS1_35KernelTmaWarpSpecializedCooperativeEEENS5_IJNSA_ILi256EEENSA_ILi192EEENSA_ILi32EEEEEENS_10bfloat16_tENS5_IJlSC_lEEESK_SL_NS4_8TiledMMAINS4_8MMA_AtomIJNS4_4SM904GMMA28MMA_64x192x16_F32BF16BF16_SSILNSP_5MajorE0ELSR_0ELNSP_7ScaleInE1ELSS_1EEEEEENS4_6LayoutISD_NS5_IJSC_NSA_ILi0EEESW_EEEEENS5_IJNS4_10UnderscoreESZ_SZ_EEEEENS4_13SM90_TMA_LOADENS4_14ComposedLayoutINS4_7SwizzleILi2ELi4ELi3EEENS4_18smem_ptr_flag_bitsILi16EEENSV_INS5_IJNSA_ILi8EEESI_EEENS5_IJSI_SC_EEEEEEEvNS4_8identityENS4_23SM90_TMA_LOAD_MULTICASTES1C_vS1D_EENS_8epilogue10collective6detail29Sm90TmaWarpSpecializedAdapterINS1H_15DefaultEpilogueISK_SL_SL_NS1G_6thread17LinearCombinationISK_Li1EffLNS1L_9ScaleType4KindE0ELNS_15FloatRoundStyleE2ESK_EENS1_15EpilogueDefaultEEEEEvvEEEEvNT_6ParamsE --------------------------
	.section	.text._ZN7cutlass13device_kernelINS_4gemm6kernel13GemmUniversalIN4cute5tupleIJiiiiEEENS1_10collective13CollectiveMmaINS1_34MainloopSm90TmaGmmaWarpSpecializedILi8ENS5_IJNS4_1CILi2EEENSA_ILi1EEESC_EEENS1_35KernelTmaWarpSpecializedCooperativeEEENS5_IJNSA_ILi256EEENSA_ILi192EEENSA_ILi32EEEEEENS_10bfloat16_tENS5_IJlSC_lEEESK_SL_NS4_8TiledMMAINS4_8MMA_AtomIJNS4_4SM904GMMA28MMA_64x192x16_F32BF16BF16_SSILNSP_5MajorE0ELSR_0ELNSP_7ScaleInE1ELSS_1EEEEEENS4_6LayoutISD_NS5_IJSC_NSA_ILi0EEESW_EEEEENS5_IJNS4_10UnderscoreESZ_SZ_EEEEENS4_13SM90_TMA_LOADENS4_14ComposedLayoutINS4_7SwizzleILi2ELi4ELi3EEENS4_18smem_ptr_flag_bitsILi16EEENSV_INS5_IJNSA_ILi8EEESI_EEENS5_IJSI_SC_EEEEEEEvNS4_8identityENS4_23SM90_TMA_LOAD_MULTICASTES1C_vS1D_EENS_8epilogue10collective6detail29Sm90TmaWarpSpecializedAdapterINS1H_15DefaultEpilogueISK_SL_SL_NS1G_6thread17LinearCombinationISK_Li1EffLNS1L_9ScaleType4KindE0ELNS_15FloatRoundStyleE2ESK_EENS1_15EpilogueDefaultEEEEEvvEEEEvNT_6ParamsE,"ax",@progbits
	.align	128
.text._ZN7cutlass13device_kernelINS_4gemm6kernel13GemmUniversalIN4cute5tupleIJiiiiEEENS1_10collective13CollectiveMmaINS1_34MainloopSm90TmaGmmaWarpSpecializedILi8ENS5_IJNS4_1CILi2EEENSA_ILi1EEESC_EEENS1_35KernelTmaWarpSpecializedCooperativeEEENS5_IJNSA_ILi256EEENSA_ILi192EEENSA_ILi32EEEEEENS_10bfloat16_tENS5_IJlSC_lEEESK_SL_NS4_8TiledMMAINS4_8MMA_AtomIJNS4_4SM904GMMA28MMA_64x192x16_F32BF16BF16_SSILNSP_5MajorE0ELSR_0ELNSP_7ScaleInE1ELSS_1EEEEEENS4_6LayoutISD_NS5_IJSC_NSA_ILi0EEESW_EEEEENS5_IJNS4_10UnderscoreESZ_SZ_EEEEENS4_13SM90_TMA_LOADENS4_14ComposedLayoutINS4_7SwizzleILi2ELi4ELi3EEENS4_18smem_ptr_flag_bitsILi16EEENSV_INS5_IJNSA_ILi8EEESI_EEENS5_IJSI_SC_EEEEEEEvNS4_8identityENS4_23SM90_TMA_LOAD_MULTICASTES1C_vS1D_EENS_8epilogue10collective6detail29Sm90TmaWarpSpecializedAdapterINS1H_15DefaultEpilogueISK_SL_SL_NS1G_6thread17LinearCombinationISK_Li1EffLNS1L_9ScaleType4KindE0ELNS_15FloatRoundStyleE2ESK_EENS1_15EpilogueDefaultEEEEEvvEEEEvNT_6ParamsE:
        .type           _ZN7cutlass13device_kernelINS_4gemm6kernel13GemmUniversalIN4cute5tupleIJiiiiEEENS1_10collective13CollectiveMmaINS1_34MainloopSm90TmaGmmaWarpSpecializedILi8ENS5_IJNS4_1CILi2EEENSA_ILi1EEESC_EEENS1_35KernelTmaWarpSpecializedCooperativeEEENS5_IJNSA_ILi256EEENSA_ILi192EEENSA_ILi32EEEEEENS_10bfloat16_tENS5_IJlSC_lEEESK_SL_NS4_8TiledMMAINS4_8MMA_AtomIJNS4_4SM904GMMA28MMA_64x192x16_F32BF16BF16_SSILNSP_5MajorE0ELSR_0ELNSP_7ScaleInE1ELSS_1EEEEEENS4_6LayoutISD_NS5_IJSC_NSA_ILi0EEESW_EEEEENS5_IJNS4_10UnderscoreESZ_SZ_EEEEENS4_13SM90_TMA_LOADENS4_14ComposedLayoutINS4_7SwizzleILi2ELi4ELi3EEENS4_18smem_ptr_flag_bitsILi16EEENSV_INS5_IJNSA_ILi8EEESI_EEENS5_IJSI_SC_EEEEEEEvNS4_8identityENS4_23SM90_TMA_LOAD_MULTICASTES1C_vS1D_EENS_8epilogue10collective6detail29Sm90TmaWarpSpecializedAdapterINS1H_15DefaultEpilogueISK_SL_SL_NS1G_6thread17LinearCombinationISK_Li1EffLNS1L_9ScaleType4KindE0ELNS_15FloatRoundStyleE2ESK_EENS1_15EpilogueDefaultEEEEEvvEEEEvNT_6ParamsE,@function
        .size           _ZN7cutlass13device_kernelINS_4gemm6kernel13GemmUniversalIN4cute5tupleIJiiiiEEENS1_10collective13CollectiveMmaINS1_34MainloopSm90TmaGmmaWarpSpecializedILi8ENS5_IJNS4_1CILi2EEENSA_ILi1EEESC_EEENS1_35KernelTmaWarpSpecializedCooperativeEEENS5_IJNSA_ILi256EEENSA_ILi192EEENSA_ILi32EEEEEENS_10bfloat16_tENS5_IJlSC_lEEESK_SL_NS4_8TiledMMAINS4_8MMA_AtomIJNS4_4SM904GMMA28MMA_64x192x16_F32BF16BF16_SSILNSP_5MajorE0ELSR_0ELNSP_7ScaleInE1ELSS_1EEEEEENS4_6LayoutISD_NS5_IJSC_NSA_ILi0EEESW_EEEEENS5_IJNS4_10UnderscoreESZ_SZ_EEEEENS4_13SM90_TMA_LOADENS4_14ComposedLayoutINS4_7SwizzleILi2ELi4ELi3EEENS4_18smem_ptr_flag_bitsILi16EEENSV_INS5_IJNSA_ILi8EEESI_EEENS5_IJSI_SC_EEEEEEEvNS4_8identityENS4_23SM90_TMA_LOAD_MULTICASTES1C_vS1D_EENS_8epilogue10collective6detail29Sm90TmaWarpSpecializedAdapterINS1H_15DefaultEpilogueISK_SL_SL_NS1G_6thread17LinearCombinationISK_Li1EffLNS1L_9ScaleType4KindE0ELNS_15FloatRoundStyleE2ESK_EENS1_15EpilogueDefaultEEEEEvvEEEEvNT_6ParamsE,(.L_x_462 - _ZN7cutlass13device_kernelINS_4gemm6kernel13GemmUniversalIN4cute5tupleIJiiiiEEENS1_10collective13CollectiveMmaINS1_34MainloopSm90TmaGmmaWarpSpecializedILi8ENS5_IJNS4_1CILi2EEENSA_ILi1EEESC_EEENS1_35KernelTmaWarpSpecializedCooperativeEEENS5_IJNSA_ILi256EEENSA_ILi192EEENSA_ILi32EEEEEENS_10bfloat16_tENS5_IJlSC_lEEESK_SL_NS4_8TiledMMAINS4_8MMA_AtomIJNS4_4SM904GMMA28MMA_64x192x16_F32BF16BF16_SSILNSP_5MajorE0ELSR_0ELNSP_7ScaleInE1ELSS_1EEEEEENS4_6LayoutISD_NS5_IJSC_NSA_ILi0EEESW_EEEEENS5_IJNS4_10UnderscoreESZ_SZ_EEEEENS4_13SM90_TMA_LOADENS4_14ComposedLayoutINS4_7SwizzleILi2ELi4ELi3EEENS4_18smem_ptr_flag_bitsILi16EEENSV_INS5_IJNSA_ILi8EEESI_EEENS5_IJSI_SC_EEEEEEEvNS4_8identityENS4_23SM90_TMA_LOAD_MULTICASTES1C_vS1D_EENS_8epilogue10collective6detail29Sm90TmaWarpSpecializedAdapterINS1H_15DefaultEpilogueISK_SL_SL_NS1G_6thread17LinearCombinationISK_Li1EffLNS1L_9ScaleType4KindE0ELNS_15FloatRoundStyleE2ESK_EENS1_15EpilogueDefaultEEEEEvvEEEEvNT_6ParamsE)
        .other          _ZN7cutlass13device_kernelINS_4gemm6kernel13GemmUniversalIN4cute5tupleIJiiiiEEENS1_10collective13CollectiveMmaINS1_34MainloopSm90TmaGmmaWarpSpecializedILi8ENS5_IJNS4_1CILi2EEENSA_ILi1EEESC_EEENS1_35KernelTmaWarpSpecializedCooperativeEEENS5_IJNSA_ILi256EEENSA_ILi192EEENSA_ILi32EEEEEENS_10bfloat16_tENS5_IJlSC_lEEESK_SL_NS4_8TiledMMAINS4_8MMA_AtomIJNS4_4SM904GMMA28MMA_64x192x16_F32BF16BF16_SSILNSP_5MajorE0ELSR_0ELNSP_7ScaleInE1ELSS_1EEEEEENS4_6LayoutISD_NS5_IJSC_NSA_ILi0EEESW_EEEEENS5_IJNS4_10UnderscoreESZ_SZ_EEEEENS4_13SM90_TMA_LOADENS4_14ComposedLayoutINS4_7SwizzleILi2ELi4ELi3EEENS4_18smem_ptr_flag_bitsILi16EEENSV_INS5_IJNSA_ILi8EEESI_EEENS5_IJSI_SC_EEEEEEEvNS4_8identityENS4_23SM90_TMA_LOAD_MULTICASTES1C_vS1D_EENS_8epilogue10collective6detail29Sm90TmaWarpSpecializedAdapterINS1H_15DefaultEpilogueISK_SL_SL_NS1G_6thread17LinearCombinationISK_Li1EffLNS1L_9ScaleType4KindE0ELNS_15FloatRoundStyleE2ESK_EENS1_15EpilogueDefaultEEEEEvvEEEEvNT_6ParamsE,@"STO_CUDA_ENTRY STV_DEFAULT"
_ZN7cutlass13device_kernelINS_4gemm6kernel13GemmUniversalIN4cute5tupleIJiiiiEEENS1_10collective13CollectiveMmaINS1_34MainloopSm90TmaGmmaWarpSpecializedILi8ENS5_IJNS4_1CILi2EEENSA_ILi1EEESC_EEENS1_35KernelTmaWarpSpecializedCooperativeEEENS5_IJNSA_ILi256EEENSA_ILi192EEENSA_ILi32EEEEEENS_10bfloat16_tENS5_IJlSC_lEEESK_SL_NS4_8TiledMMAINS4_8MMA_AtomIJNS4_4SM904GMMA28MMA_64x192x16_F32BF16BF16_SSILNSP_5MajorE0ELSR_0ELNSP_7ScaleInE1ELSS_1EEEEEENS4_6LayoutISD_NS5_IJSC_NSA_ILi0EEESW_EEEEENS5_IJNS4_10UnderscoreESZ_SZ_EEEEENS4_13SM90_TMA_LOADENS4_14ComposedLayoutINS4_7SwizzleILi2ELi4ELi3EEENS4_18smem_ptr_flag_bitsILi16EEENSV_INS5_IJNSA_ILi8EEESI_EEENS5_IJSI_SC_EEEEEEEvNS4_8identityENS4_23SM90_TMA_LOAD_MULTICASTES1C_vS1D_EENS_8epilogue10collective6detail29Sm90TmaWarpSpecializedAdapterINS1H_15DefaultEpilogueISK_SL_SL_NS1G_6thread17LinearCombinationISK_Li1EffLNS1L_9ScaleType4KindE0ELNS_15FloatRoundStyleE2ESK_EENS1_15EpilogueDefaultEEEEEvvEEEEvNT_6ParamsE:
[----:B------:R-:W0:Y:S01]  /*0000*/  LDC R1, c[0x0][0x28] ;  /* 0x00000a00ff017b82 */ /* 0x000e220000000800 */
[----:B------:R-:W1:Y:S01]  /*0010*/  S2R R2, SR_TID.X ;  /* 0x0000000000027919 */ /* 0x000e620000002100 */
[----:B------:R-:W-:Y:S01]  /*0020*/  ELECT P0, URZ, PT ;  /* 0x00000000003f782f */ /* 0x000fe20003800000 */
[----:B------:R-:W-:Y:S01]  /*0030*/  BSSY B0, `(.L_x_0) ;  /* 0x0000015000007945 */ /* 0x000fe20003800000 */
[--C-:B-1----:R-:W-:Y:S02]  /*0040*/  SHF.R.U32.HI R0, RZ, 0x5, R2.reuse ;  /* 0x00000005ff007819 */ /* 0x102fe40000011602 */
[----:B------:R-:W-:-:S03]  /*0050*/  SHF.R.U32.HI R3, RZ, 0x7, R2 ;  /* 0x00000007ff037819 */ /* 0x000fc60000011602 */
[----:B------:R-:W1:Y:S04]  /*0060*/  SHFL.IDX PT, R4, R0, RZ, 0x1f ;  /* 0x00001fff00047589 */ /* 0x000e6800000e0000 */
[----:B------:R-:W2:Y:S01]  /*0070*/  SHFL.IDX PT, R3, R3, RZ, 0x1f ;  /* 0x00001fff03037589 */ /* 0x000ea200000e0000 */
[----:B-1----:R-:W-:Y:S02]  /*0080*/  R2UR UR9, R4 ;  /* 0x00000000040972ca */ /* 0x002fe400000e0000 */
[----:B--2---:R-:W-:-:S11]  /*0090*/  R2UR UR5, R3 ;  /* 0x00000000030572ca */ /* 0x004fd600000e0000 */
[----:B------:R-:W-:Y:S02]  /*00a0*/  USHF.R.S32.HI UR4, URZ, 0x1f, UR9 ;  /* 0x0000001f3f047899 */ /* 0x000fe40008011409 */
[----:B------:R-:W-:Y:S02]  /*00b0*/  ISETP.NE.OR P0, PT, RZ, UR9, !P0 ;  /* 0x00000009ff007c0c */ /* 0x000fe4000c705670 */
[----:B------:R-:W-:-:S04]  /*00c0*/  ULEA.HI UR4, UR4, UR9, URZ, 0x2 ;  /* 0x0000000904047291 */ /* 0x000fc8000f8f103f */
[----:B------:R-:W-:-:S04]  /*00d0*/  ULOP3.LUT UR4, UR4, 0xfffffffc, URZ, 0xc0, !UPT ;  /* 0xfffffffc04047892 */ /* 0x000fc8000f8ec03f */
[----:B------:R-:W-:-:S03]  /*00e0*/  UIADD3 UR9, UR9, -UR4, URZ ;  /* 0x8000000409097290 */ /* 0x000fc6000fffe03f */
[----:B0-----:R-:W-:Y:S09]  /*00f0*/  @P0 BRA `(.L_x_1) ;  /* 0x0000000000200947 */ /* 0x001ff20003800000 */
[----:B------:R-:W-:Y:S02]  /*0100*/  ULDC.64 UR6, c[0x0][0x198] ;  /* 0x0000660000067ab9 */ /* 0x000fe40000000a00 */
[----:B------:R-:W-:Y:S02]  /*0110*/  UIADD3 UR10, UP0, UR6, 0xf0, URZ ;  /* 0x000000f0060a7890 */ /* 0x000fe4000ff1e03f */
[----:B------:R-:W-:Y:S02]  /*0120*/  UIADD3 UR6, UP1, UR6, 0x1f0, URZ ;  /* 0x000001f006067890 */ /* 0x000fe4000ff3e03f */
[----:B------:R-:W-:Y:S02]  /*0130*/  UIADD3.X UR11, URZ, UR7, URZ, UP0, !UPT ;  /* 0x000000073f0b7290 */ /* 0x000fe400087fe43f */
[----:B------:R-:W-:-:S07]  /*0140*/  UIADD3.X UR7, URZ, UR7, URZ, UP1, !UPT ;  /* 0x000000073f077290 */ /* 0x000fce0008ffe43f */
[----:B------:R0:W-:Y:S02]  /*0150*/  UTMACCTL.PF [UR10] ;  /* 0x000000000a0079b9 */ /* 0x0001e40008040000 */
[----:B------:R0:W-:Y:S02]  /*0160*/  UTMACCTL.PF [UR6] ;  /* 0x00000000060079b9 */ /* 0x0001e40008040000 */
[----:B0-----:R-:W-:Y:S01]  /*0170*/  NOP ;  /* 0x0000000000007918 */ /* 0x001fe20000000000 */
.L_x_1:
[----:B------:R-:W-:Y:S05]  /*0180*/  BSYNC B0 ;  /* 0x0000000000007941 */ /* 0x000fea0003800000 */
.L_x_0:
[----:B------:R-:W0:Y:S01]  /*0190*/  SHFL.IDX PT, R3, R0, RZ, 0x1f ;  /* 0x00001fff00037589 */ /* 0x000e2200000e0000 */
[----:B------:R-:W-:Y:S01]  /*01a0*/  UISETP.NE.AND UP0, UPT, UR9, 0x3, UPT ;  /* 0x000000030900788c */ /* 0x000fe2000bf05270 */
[----:B------:R-:W-:Y:S01]  /*01b0*/  ISETP.NE.AND P1, PT, RZ, UR5, PT ;  /* 0x00000005ff007c0c */ /* 0x000fe2000bf25270 */
[----:B------:R-:W-:Y:S02]  /*01c0*/  UIADD3 UR16, UR5, -0x1, URZ ;  /* 0xffffffff05107890 */ /* 0x000fe4000fffe03f */
[----:B------:R-:W-:Y:S02]  /*01d0*/  UISETP.EQ.OR UP0, UPT, UR9, URZ, !UP0 ;  /* 0x0000003f0900728c */ /* 0x000fe4000c702670 */
[----:B------:R-:W-:Y:S02]  /*01e0*/  UISETP.GE.U32.AND UP1, UPT, UR16, 0x2, UPT ;  /* 0x000000021000788c */ /* 0x000fe4000bf26070 */
[----:B------:R-:W-:-:S04]  /*01f0*/  UISETP.EQ.AND UP0, UPT, UR5, URZ, UP0 ;  /* 0x0000003f0500728c */ /* 0x000fc80008702270 */
[----:B------:R-:W-:-:S04]  /*0200*/  USEL UR40, URZ, 0x1, !UP0 ;  /* 0x000000013f287887 */ /* 0x000fc8000c000000 */
[----:B------:R-:W-:Y:S01]  /*0210*/  USEL UR40, UR40, 0x2, UP1 ;  /* 0x0000000228287887 */ /* 0x000fe20008800000 */
[----:B0-----:R-:W-:-:S13]  /*0220*/  ISETP.NE.AND P0, PT, R3, RZ, PT ;  /* 0x000000ff0300720c */ /* 0x001fda0003f05270 */
[----:B------:R-:W-:Y:S05]  /*0230*/  @P0 BRA `(.L_x_2) ;  /* 0x0000000000840947 */ /* 0x000fea0003800000 */
[----:B------:R-:W-:Y:S01]  /*0240*/  ELECT P0, URZ, PT ;  /* 0x00000000003f782f */ /* 0x000fe20003800000 */
[----:B------:R-:W-:-:S12]  /*0250*/  BSSY B0, `(.L_x_2) ;  /* 0x000001f000007945 */ /* 0x000fd80003800000 */
[----:B------:R-:W-:Y:S05]  /*0260*/  @!P0 BRA `(.L_x_3) ;  /* 0x0000000000748947 */ /* 0x000fea0003800000 */
[----:B------:R-:W0:Y:S01]  /*0270*/  S2UR UR8, SR_CgaCtaId ;  /* 0x00000000000879c3 */ /* 0x000e220000008800 */
[----:B------:R-:W-:Y:S01]  /*0280*/  UMOV UR4, 0x400 ;  /* 0x0000040000047882 */ /* 0x000fe20000000000 */
[----:B------:R-:W-:Y:S01]  /*0290*/  UMOV UR5, 0x1 ;  /* 0x0000000100057882 */ /* 0x000fe20000000000 */
[----:B------:R-:W-:Y:S02]  /*02a0*/  UMOV UR6, 0x4 ;  /* 0x0000000400067882 */ /* 0x000fe40000000000 */
[----:B------:R-:W-:-:S04]  /*02b0*/  UIADD3 UR6, -UR6, 0x100000, URZ ;  /* 0x0010000006067890 */ /* 0x000fc8000fffe13f */
[----:B------:R-:W-:Y:S02]  /*02c0*/  USHF.L.U32 UR7, UR6, 0xb, URZ ;  /* 0x0000000b06077899 */ /* 0x000fe4000800063f */
[----:B------:R-:W-:Y:S02]  /*02d0*/  USHF.L.U32 UR6, UR6, 0x1, URZ ;  /* 0x0000000106067899 */ /* 0x000fe4000800063f */
[----:B0-----:R-:W-:Y:S02]  /*02e0*/  ULEA UR8, UR8, UR4, 0x18 ;  /* 0x0000000408087291 */ /* 0x001fe4000f8ec03f */
[----:B------:R-:W-:-:S04]  /*02f0*/  UIADD3 UR4, -UR5, 0x100000, URZ ;  /* 0x0010000005047890 */ /* 0x000fc8000fffe13f */
[----:B------:R-:W-:Y:S02]  /*0300*/  USHF.L.U32 UR5, UR4, 0xb, URZ ;  /* 0x0000000b04057899 */ /* 0x000fe4000800063f */
[----:B------:R-:W-:Y:S01]  /*0310*/  USHF.L.U32 UR4, UR4, 0x1, URZ ;  /* 0x0000000104047899 */ /* 0x000fe2000800063f */
[----:B------:R-:W0:Y:S11]  /*0320*/  FENCE.VIEW.ASYNC.S ;  /* 0x00000000000073c6 */ /* 0x000e360000000000 */
[----:B0-----:R0:W1:Y:S01]  /*0330*/  SYNCS.EXCH.64 URZ, [UR8], UR4 ;  /* 0x00000004083f75b2 */ /* 0x0010620008000100 */
[----:B------:R0:W2:Y:S01]  /*0340*/  SYNCS.EXCH.64 URZ, [UR8+0x40], UR6 ;  /* 0x00004006083f75b2 */ /* 0x0000a20008000100 */
[----:B------:R0:W3:Y:S01]  /*0350*/  SYNCS.EXCH.64 URZ, [UR8+0x8], UR4 ;  /* 0x00000804083f75b2 */ /* 0x0000e20008000100 */
[----:B------:R0:W4:Y:S01]  /*0360*/  SYNCS.EXCH.64 URZ, [UR8+0x48], UR6 ;  /* 0x00004806083f75b2 */ /* 0x0001220008000100 */
[----:B------:R0:W0:Y:S01]  /*0370*/  SYNCS.EXCH.64 URZ, [UR8+0x10], UR4 ;  /* 0x00001004083f75b2 */ /* 0x0000220008000100 */
        /* <DEDUP_REMOVED lines=11> */
[----:B------:R-:W-:Y:S01]  /*0430*/  NOP ;  /* 0x0000000000007918 */ /* 0x000fe20000000000 */
.L_x_3:
[----:B0-----:R-:W-:Y:S05]  /*0440*/  BSYNC B0 ;  /* 0x0000000000007941 */ /* 0x001fea0003800000 */
.L_x_2:
[----:B------:R-:W0:Y:S01]  /*0450*/  S2UR UR13, SR_CTAID.X ;  /* 0x00000000000d79c3 */ /* 0x000e220000002500 */
[----:B------:R-:W-:Y:S01]  /*0460*/  SHF.R.S32.HI R5, RZ, 0x1f, R2 ;  /* 0x0000001fff057819 */ /* 0x000fe20000011402 */
[----:B------:R-:W5:Y:S01]  /*0470*/  SHFL.IDX PT, R6, R0, RZ, 0x1f ;  /* 0x00001fff00067589 */ /* 0x000f6200000e0000 */
[----:B------:R-:W-:Y:S01]  /*0480*/  ULDC UR4, c[0x0][0x150] ;  /* 0x0000540000047ab9 */ /* 0x000fe20000000800 */
[----:B------:R-:W-:Y:S02]  /*0490*/  ELECT P0, URZ, PT ;  /* 0x00000000003f782f */ /* 0x000fe40003800000 */
[----:B------:R-:W-:Y:S01]  /*04a0*/  LEA.HI R5, R5, R2, RZ, 0x7 ;  /* 0x0000000205057211 */ /* 0x000fe200078f38ff */
[----:B------:R-:W-:Y:S01]  /*04b0*/  ULDC UR5, c[0x0][0x154] ;  /* 0x0000550000057ab9 */ /* 0x000fe20000000800 */
[----:B------:R-:W-:Y:S01]  /*04c0*/  ULDC UR8, c[0x0][0x144] ;  /* 0x0000510000087ab9 */ /* 0x000fe20000000800 */
[----:B------:R-:W1:Y:S01]  /*04d0*/  S2UR UR10, SR_CTAID.Y ;  /* 0x00000000000a79c3 */ /* 0x000e620000002600 */
[----:B------:R-:W-:Y:S01]  /*04e0*/  LOP3.LUT R5, R5, 0xffffff80, RZ, 0xc0, !PT ;  /* 0xffffff8005057812 */ /* 0x000fe200078ec0ff */
[----:B------:R-:W-:Y:S01]  /*04f0*/  NOP ;  /* 0x0000000000007918 */ /* 0x000fe20000000000 */
[----:B------:R-:W-:Y:S01]  /*0500*/  NOP ;  /* 0x0000000000007918 */ /* 0x000fe20000000000 */
[----:B------:R-:W-:Y:S01]  /*0510*/  ULDC UR11, c[0x0][0x148] ;  /* 0x00005200000b7ab9 */ /* 0x000fe20000000800 */
[----:B------:R-:W-:-:S02]  /*0520*/  IMAD.MOV.U32 R18, RZ, RZ, 0x1 ;  /* 0x00000001ff127424 */ /* 0x000fc400078e00ff */
[----:B------:R-:W-:-:S05]  /*0530*/  IMAD.IADD R5, R2, 0x1, -R5 ;  /* 0x0000000102057824 */ /* 0x000fca00078e0a05 */
[----:B------:R-:W-:Y:S02]  /*0540*/  SHF.R.S32.HI R4, RZ, 0x1f, R5 ;  /* 0x0000001fff047819 */ /* 0x000fe40000011405 */
[----:B0-----:R-:W-:Y:S02]  /*0550*/  I2FP.F32.U32 R7, UR13 ;  /* 0x0000000d00077c45 */ /* 0x001fe40008201000 */
[----:B------:R-:W-:Y:S02]  /*0560*/  LEA.HI R4, R4, R5, RZ, 0x3 ;  /* 0x0000000504047211 */ /* 0x000fe400078f18ff */
[----:B-----5:R-:W-:Y:S01]  /*0570*/  ISETP.NE.OR P0, PT, R6, RZ, !P0 ;  /* 0x000000ff0600720c */ /* 0x020fe20004705670 */
[----:B------:R-:W-:Y:S01]  /*0580*/  FMUL R8, R7, UR4 ;  /* 0x0000000407087c20 */ /* 0x000fe20008400000 */
[--C-:B------:R-:W-:Y:S02]  /*0590*/  SHF.R.S32.HI R0, RZ, 0x3, R4.reuse ;  /* 0x00000003ff007819 */ /* 0x100fe40000011404 */
[----:B------:R-:W-:-:S02]  /*05a0*/  SHF.R.S32.HI R7, RZ, 0x1f, R4 ;  /* 0x0000001fff077819 */ /* 0x000fc40000011404 */
[----:B------:R-:W-:Y:S01]  /*05b0*/  SHF.R.S32.HI R4, RZ, 0x1f, R3 ;  /* 0x0000001fff047819 */ /* 0x000fe20000011403 */
[----:B------:R-:W0:Y:S01]  /*05c0*/  F2I.U32.TRUNC.NTZ R8, R8 ;  /* 0x0000000800087305 */ /* 0x000e22000020f000 */
[----:B------:R-:W-:Y:S02]  /*05d0*/  LEA.HI R7, R7, R0, RZ, 0x2 ;  /* 0x0000000007077211 */ /* 0x000fe400078f10ff */
[----:B------:R-:W-:Y:S02]  /*05e0*/  LEA.HI R4, R4, R3, RZ, 0x2 ;  /* 0x0000000304047211 */ /* 0x000fe400078f10ff */
[----:B------:R-:W-:Y:S01]  /*05f0*/  LOP3.LUT R7, R7, 0xfffffffc, RZ, 0xc0, !PT ;  /* 0xfffffffc07077812 */ /* 0x000fe200078ec0ff */
[----:B------:R-:W-:Y:S01]  /*0600*/  VOTEU.ALL UP0, P0 ;  /* 0x00000000003f7886 */ /* 0x000fe20000000000 */
[----:B------:R-:W-:Y:S01]  /*0610*/  LOP3.LUT R4, R4, 0x3ffffffc, RZ, 0xc0, !PT ;  /* 0x3ffffffc04047812 */ /* 0x000fe200078ec0ff */
[----:B------:R-:W-:Y:S02]  /*0620*/  VOTEU.ALL UP1, P0 ;  /* 0x00000000003f7886 */ /* 0x000fe40000020000 */
[----:B------:R-:W-:Y:S01]  /*0630*/  IMAD.IADD R7, R0, 0x1, -R7 ;  /* 0x0000000100077824 */ /* 0x000fe200078e0a07 */
[----:B-1----:R-:W-:Y:S01]  /*0640*/  I2FP.F32.U32 R0, UR10 ;  /* 0x0000000a00007c45 */ /* 0x002fe20008201000 */
[----:B------:R-:W-:Y:S01]  /*0650*/  IMAD.IADD R4, R3, 0x1, -R4 ;  /* 0x0000000103047824 */ /* 0x000fe200078e0a04 */
[----:B------:R-:W1:Y:S01]  /*0660*/  @!UP0 S2UR UR7, SR_CgaCtaId ;  /* 0x00000000000789c3 */ /* 0x000e620000008800 */
[----:B------:R-:W-:Y:S01]  /*0670*/  @!UP0 UMOV UR6, 0x400 ;  /* 0x0000040000068882 */ /* 0x000fe20000000000 */
[----:B0-----:R-:W-:Y:S01]  /*0680*/  R2UR UR4, R8 ;  /* 0x00000000080472ca */ /* 0x001fe200000e0000 */
[----:B------:R-:W-:-:S02]  /*0690*/  IMAD R4, R4, 0x4, R7 ;  /* 0x0000000404047824 */ /* 0x000fc400078e0207 */
[----:B------:R-:W-:Y:S02]  /*06a0*/  FMUL R6, R0, UR5 ;  /* 0x0000000500067c20 */ /* 0x000fe40008400000 */
[C---:B------:R-:W-:Y:S01]  /*06b0*/  IMAD.SHL.U32 R19, R4.reuse, 0x4, RZ ;  /* 0x0000000404137824 */ /* 0x040fe200078e00ff */
[----:B------:R-:W-:-:S03]  /*06c0*/  LEA.HI R0, R4, R4, RZ, 0x1 ;  /* 0x0000000404007211 */ /* 0x000fc600078f08ff */
[----:B------:R-:W0:Y:S01]  /*06d0*/  F2I.U32.TRUNC.NTZ R6, R6 ;  /* 0x0000000600067305 */ /* 0x000e22000020f000 */
[----:B------:R-:W-:Y:S02]  /*06e0*/  LOP3.LUT R3, R0, 0xfffffffe, RZ, 0xc0, !PT ;  /* 0xfffffffe00037812 */ /* 0x000fe400078ec0ff */
[C---:B------:R-:W-:Y:S01]  /*06f0*/  LOP3.LUT R19, R4.reuse, 0xc, R19, 0x78, !PT ;  /* 0x0000000c04137812 */ /* 0x040fe200078e7813 */
[----:B------:R-:W-:Y:S02]  /*0700*/  UIADD3 UR4, -UR4, URZ, URZ ;  /* 0x0000003f04047290 */ /* 0x000fe4000fffe13f */
[----:B------:R-:W-:Y:S02]  /*0710*/  IMAD.IADD R3, R4, 0x1, -R3 ;  /* 0x0000000104037824 */ /* 0x000fe400078e0a03 */
[----:B------:R-:W-:-:S03]  /*0720*/  UIMAD UR8, UR8, UR4, UR13 ;  /* 0x00000004080872a4 */ /* 0x000fc6000f8e020d */
[----:B------:R-:W-:Y:S02]  /*0730*/  UMOV UR4, 0x20 ;  /* 0x0000002000047882 */ /* 0x000fe40000000000 */
[----:B------:R-:W-:-:S04]  /*0740*/  @!UP0 UIADD3 UR4, -UR4, 0x100000, URZ ;  /* 0x0010000004048890 */ /* 0x000fc8000fffe13f */
[----:B------:R-:W-:Y:S02]  /*0750*/  @!UP0 USHF.L.U32 UR5, UR4, 0xb, URZ ;  /* 0x0000000b04058899 */ /* 0x000fe4000800063f */
[----:B------:R-:W-:Y:S01]  /*0760*/  @!UP0 USHF.L.U32 UR4, UR4, 0x1, URZ ;  /* 0x0000000104048899 */ /* 0x000fe2000800063f */
[----:B------:R-:W-:Y:S01]  /*0770*/  ISETP.NE.AND P3, PT, R3, UR8, PT ;  /* 0x0000000803007c0c */ /* 0x000fe2000bf65270 */
[----:B-1----:R-:W-:Y:S01]  /*0780*/  @!UP0 ULEA UR6, UR7, UR6, 0x18 ;  /* 0x0000000607068291 */ /* 0x002fe2000f8ec03f */
[----:B------:R-:W1:Y:S01]  /*0790*/  LDC R3, c[0x0][0x140] ;  /* 0x00005000ff037b82 */ /* 0x000e620000000800 */
[----:B0-----:R-:W-:Y:S01]  /*07a0*/  R2UR UR12, R6 ;  /* 0x00000000060c72ca */ /* 0x001fe200000e0000 */
[----:B------:R-:W-:Y:S01]  /*07b0*/  VOTEU.ALL UP0, P0 ;  /* 0x00000000003f7886 */ /* 0x000fe20000000000 */
[----:B------:R-:W-:-:S04]  /*07c0*/  LOP3.LUT P0, RZ, R5, 0x7, RZ, 0xc0, !PT ;  /* 0x0000000705ff7812 */ /* 0x000fc8000780c0ff */
[C---:B------:R-:W-:Y:S01]  /*07d0*/  ISETP.LT.U32.AND P0, PT, R19.reuse, 0x2, !P0 ;  /* 0x000000021300780c */ /* 0x040fe20004701070 */
[----:B------:R-:W0:Y:S03]  /*07e0*/  FENCE.VIEW.ASYNC.S ;  /* 0x00000000000073c6 */ /* 0x000e260000000000 */
[----:B0-----:R-:W0:Y:S01]  /*07f0*/  @!UP0 SYNCS.EXCH.64 URZ, [UR6+0x90], UR4 ;  /* 0x00009004063f85b2 */ /* 0x001e220008000100 */
[----:B------:R-:W-:Y:S02]  /*0800*/  @P3 LEA.HI R0, R19, R19, RZ, 0x1 ;  /* 0x0000001313003211 */ /* 0x000fe400078f08ff */
[----:B------:R-:W-:Y:S02]  /*0810*/  UIADD3 UR12, -UR12, URZ, URZ ;  /* 0x0000003f0c0c7290 */ /* 0x000fe4000fffe13f */
[----:B------:R-:W-:Y:S02]  /*0820*/  @P3 SHF.R.S32.HI R0, RZ, 0x1, R0 ;  /* 0x00000001ff003819 */ /* 0x000fe40000011400 */
[----:B-1----:R-:W-:-:S02]  /*0830*/  ISETP.EQ.U32.AND P2, PT, R3, 0x1, PT ;  /* 0x000000010300780c */ /* 0x002fc40003f42070 */
[----:B------:R-:W-:Y:S01]  /*0840*/  SEL R3, RZ, 0x1, !P0 ;  /* 0x00000001ff037807 */ /* 0x000fe20004000000 */
[----:B------:R1:W0:Y:S01]  /*0850*/  @!UP1 SYNCS.EXCH.64 URZ, [UR6+0x98], UR4 ;  /* 0x00009804063f95b2 */ /* 0x0002220008000100 */
[----:B------:R-:W-:Y:S01]  /*0860*/  NOP ;  /* 0x0000000000007918 */ /* 0x000fe20000000000 */
[----:B-1----:R-:W-:-:S06]  /*0870*/  UIMAD UR4, UR11, UR12, UR10 ;  /* 0x0000000c0b0472a4 */ /* 0x002fcc000f8e020a */
[----:B------:R-:W-:-:S04]  /*0880*/  @P3 ISETP.NE.AND P4, PT, R0, UR4, PT ;  /* 0x0000000400003c0c */ /* 0x000fc8000bf85270 */
[----:B------:R-:W-:-:S04]  /*0890*/  @P3 SEL R18, RZ, 0x1, P4 ;  /* 0x00000001ff123807 */ /* 0x000fc80002000000 */
[----:B------:R-:W-:Y:S01]  /*08a0*/  LOP3.LUT R18, R18, R3, RZ, 0xc0, !PT ;  /* 0x0000000312127212 */ /* 0x000fe200078ec0ff */
[----:B------:R-:W-:Y:S06]  /*08b0*/  @!P2 BRA `(.L_x_4) ;  /* 0x000000000008a947 */ /* 0x000fec0003800000 */
[----:B0-234-:R-:W-:Y:S01]  /*08c0*/  UCGABAR_ARV ;  /* 0x00000000000079c7 */ /* 0x01dfe20008000000 */
[----:B------:R-:W-:Y:S05]  /*08d0*/  BRA `(.L_x_5) ;  /* 0x0000000000047947 */ /* 0x000fea0003800000 */
.L_x_4:
[----:B0-234-:R-:W-:Y:S01]  /*08e0*/  NOP ;  /* 0x0000000000007918 */ /* 0x01dfe20000000000 */
.L_x_5:
[----:B------:R-:W-:Y:S01]  /*08f0*/  ULDC UR4, c[0x0][0x65c] ;  /* 0x0001970000047ab9 */ /* 0x000fe20000000800 */
[----:B------:R-:W-:Y:S01]  /*0900*/  UMOV UR5, URZ ;  /* 0x0000003f00057c82 */ /* 0x000fe20008000000 */
[----:B------:R-:W-:-:S03]  /*0910*/  UISETP.NE.AND UP0, UPT, UR4, 0x1, UPT ;  /* 0x000000010400788c */ /* 0x000fc6000bf05270 */
[----:B------:R-:W-:Y:S01]  /*0920*/  UMOV UR4, UR13 ;  /* 0x0000000d00047c82 */ /* 0x000fe20008000000 */
[----:B------:R-:W-:Y:S02]  /*0930*/  UP2UR UR45, UPR, URZ, 0x1 ;  /* 0x000000013f2d7883 */ /* 0x000fe40008000000 */
[----:B------:R-:W-:Y:S02]  /*0940*/  PLOP3.LUT P3, PT, PT, PT, UP0, 0x80, 0x0 ;  /* 0x000000000000781c */ /* 0x000fe40003f6f008 */
[----:B------:R-:W-:Y:S02]  /*0950*/  PLOP3.LUT P4, PT, PT, PT, UP0, 0x80, 0x0 ;  /* 0x000000000000781c */ /* 0x000fe40003f8f008 */
[----:B------:R-:W-:Y:S01]  /*0960*/  PLOP3.LUT P5, PT, PT, PT, UP0, 0x80, 0x0 ;  /* 0x000000000000781c */ /* 0x000fe20003faf008 */
[----:B------:R-:W-:Y:S01]  /*0970*/  @UP0 ULDC UR14, c[0x0][0x10] ;  /* 0x00000400000e0ab9 */ /* 0x000fe20000000800 */
[----:B------:R-:W-:Y:S01]  /*0980*/  @UP0 UMOV UR6, UR10 ;  /* 0x0000000a00060c82 */ /* 0x000fe20008000000 */
[----:B------:R-:W-:Y:S01]  /*0990*/  @UP0 UMOV UR7, URZ ;  /* 0x0000003f00070c82 */ /* 0x000fe20008000000 */
[----:B------:R-:W-:Y:S01]  /*09a0*/  PLOP3.LUT P0, PT, PT, PT, UP0, 0x80, 0x0 ;  /* 0x000000000000781c */ /* 0x000fe20003f0f008 */
[----:B------:R-:W-:-:S03]  /*09b0*/  @UP0 UIMAD.WIDE.U32 UR14, UR13, UR14, UR6 ;  /* 0x0000000e0d0e02a5 */ /* 0x000fc6000f8e0006 */
[----:B------:R-:W-:Y:S01]  /*09c0*/  @!UP0 ULDC UR7, c[0x0][0xc] ;  /* 0x0000030000078ab9 */ /* 0x000fe20000000800 */
[----:B------:R-:W-:Y:S01]  /*09d0*/  @UP0 UMOV UR6, URZ ;  /* 0x0000003f00060c82 */ /* 0x000fe20008000000 */
[----:B------:R-:W-:Y:S01]  /*09e0*/  @!UP0 UIMAD.WIDE.U32 UR4, UR10, UR7, UR4 ;  /* 0x000000070a0482a5 */ /* 0x000fe2000f8e0004 */
[----:B------:R-:W-:Y:S01]  /*09f0*/  IMAD.U32 R17, RZ, RZ, UR15 ;  /* 0x0000000fff117e24 */ /* 0x000fe2000f8e00ff */
[----:B------:R-:W-:Y:S01]  /*0a00*/  @UP0 UIADD3 UR6, UR15, UR6, URZ ;  /* 0x000000060f060290 */ /* 0x000fe2000fffe03f */
[----:B------:R-:W-:-:S03]  /*0a10*/  IMAD.U32 R16, RZ, RZ, UR14 ;  /* 0x0000000eff107e24 */ /* 0x000fc6000f8e00ff */
[----:B------:R-:W-:Y:S02]  /*0a20*/  IMAD.U32 R4, RZ, RZ, UR4 ;  /* 0x00000004ff047e24 */ /* 0x000fe4000f8e00ff */
[----:B------:R-:W-:Y:S02]  /*0a30*/  IMAD.U32 R7, RZ, RZ, UR5 ;  /* 0x00000005ff077e24 */ /* 0x000fe4000f8e00ff */
[----:B------:R-:W-:Y:S02]  /*0a40*/  @P3 IMAD.U32 R17, RZ, RZ, UR6 ;  /* 0x00000006ff113e24 */ /* 0x000fe4000f8e00ff */
[----:B------:R-:W-:Y:S02]  /*0a50*/  IMAD.U32 R5, RZ, RZ, UR5 ;  /* 0x00000005ff057e24 */ /* 0x000fe4000f8e00ff */
[----:B------:R-:W-:Y:S02]  /*0a60*/  IMAD.U32 R6, RZ, RZ, UR4 ;  /* 0x00000004ff067e24 */ /* 0x000fe4000f8e00ff */
[----:B------:R-:W-:-:S02]  /*0a70*/  @!P4 IMAD.MOV.U32 R16, RZ, RZ, R4 ;  /* 0x000000ffff10c224 */ /* 0x000fc400078e0004 */
[----:B------:R-:W-:Y:S01]  /*0a80*/  @!P5 IMAD.MOV.U32 R17, RZ, RZ, R7 ;  /* 0x000000ffff11d224 */ /* 0x000fe200078e0007 */
[----:B------:R-:W-:Y:S06]  /*0a90*/  @!P2 BRA `(.L_x_6) ;  /* 0x00000000000ca947 */ /* 0x000fec0003800000 */
[----:B------:R-:W-:Y:S01]  /*0aa0*/  UCGABAR_WAIT ;  /* 0x0000000000007dc7 */ /* 0x000fe20008000000 */
[----:B------:R-:W-:Y:S01]  /*0ab0*/  CCTL.IVALL ;  /* 0x00000000ff00798f */ /* 0x000fe20002000000 */
[----:B------:R-:W-:Y:S05]  /*0ac0*/  BRA `(.L_x_7) ;  /* 0x0000000000047947 */ /* 0x000fea0003800000 */
.L_x_6:
[----:B------:R-:W-:Y:S06]  /*0ad0*/  BAR.SYNC.DEFER_BLOCKING 0x0 ;  /* 0x0000000000007b1d */ /* 0x000fec0000010000 */
.L_x_7:
[----:B------:R-:W-:Y:S05]  /*0ae0*/  @!P1 BRA `(.L_x_8) ;  /* 0x000000dc00189947 */ /* 0x000fea0003800000 */
[----:B------:R-:W-:-:S06]  /*0af0*/  UISETP.GT.U32.AND UP0, UPT, UR16, 0x1, UPT ;  /* 0x000000011000788c */ /* 0x000fcc000bf04070 */
[----:B------:R-:W-:-:S13]  /*0b00*/  PLOP3.LUT P0, PT, PT, PT, UP0, 0x80, 0x0 ;  /* 0x000000000000781c */ /* 0x000fda0003f0f008 */
[----:B------:R-:W-:Y:S05]  /*0b10*/  @P0 EXIT ;  /* 0x000000000000094d */ /* 0x000fea0003800000 */
[----:B------:R-:W-:Y:S01]  /*0b20*/  ULDC.64 UR4, c[0x0][0x650] ;  /* 0x0001940000047ab9 */ /* 0x000fe20000000a00 */
[----:B------:R-:W-:Y:S01]  /*0b30*/  UMOV UR41, 0xffffffff ;  /* 0xffffffff00297882 */ /* 0x000fe20000000000 */
[----:B------:R-:W-:Y:S01]  /*0b40*/  ISETP.GE.U32.AND P0, PT, R16, UR4, PT ;  /* 0x0000000410007c0c */ /* 0x000fe2000bf06070 */
[----:B------:R-:W-:Y:S01]  /*0b50*/  UMOV UR42, 0xffffffff ;  /* 0xffffffff002a7882 */ /* 0x000fe20000000000 */
[----:B------:R-:W-:Y:S01]  /*0b60*/  UMOV UR43, 0xffffffff ;  /* 0xffffffff002b7882 */ /* 0x000fe20000000000 */
[----:B------:R-:W-:Y:S02]  /*0b70*/  PRMT R0, RZ, 0x7610, R0 ;  /* 0x00007610ff007816 */ /* 0x000fe40000000000 */
[----:B------:R-:W-:-:S13]  /*0b80*/  ISETP.GE.U32.AND.EX P0, PT, R17, UR5, PT, P0 ;  /* 0x0000000511007c0c */ /* 0x000fda000bf06100 */
[----:B------:R-:W-:Y:S05]  /*0b90*/  @P0 BRA `(.L_x_9) ;  /* 0x0000000400480947 */ /* 0x000fea0003800000 */
[----:B------:R-:W-:Y:S01]  /*0ba0*/  ULDC.64 UR16, c[0x0][0x628] ;  /* 0x00018a0000107ab9 */ /* 0x000fe20000000a00 */
[C---:B------:R-:W-:Y:S01]  /*0bb0*/  R2UR UR19, R16.reuse ;  /* 0x00000000101372ca */ /* 0x040fe200000e0000 */
[----:B------:R-:W-:Y:S01]  /*0bc0*/  ULDC UR18, c[0x0][0x630] ;  /* 0x00018c0000127ab9 */ /* 0x000fe20000000800 */
[----:B------:R-:W-:Y:S02]  /*0bd0*/  ISETP.NE.U32.AND P0, PT, RZ, UR16, PT ;  /* 0x00000010ff007c0c */ /* 0x000fe4000bf05070 */
[----:B------:R-:W-:Y:S02]  /*0be0*/  R2UR UR4, R16 ;  /* 0x00000000100472ca */ /* 0x000fe400000e0000 */
[----:B------:R-:W-:Y:S02]  /*0bf0*/  ISETP.NE.AND.EX P0, PT, RZ, UR17, PT, P0 ;  /* 0x00000011ff007c0c */ /* 0x000fe4000bf05300 */
[----:B------:R-:W-:-:S11]  /*0c00*/  R2UR UR5, R17 ;  /* 0x00000000110572ca */ /* 0x000fd600000e0000 */
[----:B------:R-:W-:Y:S05]  /*0c10*/  @!P0 BRA `(.L_x_10) ;  /* 0x0000000000308947 */ /* 0x000fea0003800000 */
[----:B------:R-:W-:Y:S01]  /*0c20*/  R2UR UR4, R16 ;  /* 0x00000000100472ca */ /* 0x000fe200000e0000 */
[----:B------:R-:W-:Y:S01]  /*0c30*/  ULDC UR9, c[0x0][0x634] ;  /* 0x00018d0000097ab9 */ /* 0x000fe20000000800 */
[----:B------:R-:W-:-:S11]  /*0c40*/  R2UR UR13, R17 ;  /* 0x00000000110d72ca */ /* 0x000fd600000e0000 */
[----:B------:R-:W-:-:S04]  /*0c50*/  UIADD3 UR9, UP0, UR4, UR9, URZ ;  /* 0x0000000904097290 */ /* 0x000fc8000ff1e03f */
[----:B------:R-:W-:-:S04]  /*0c60*/  UIADD3.X UR13, URZ, UR13, URZ, UP0, !UPT ;  /* 0x0000000d3f0d7290 */ /* 0x000fc800087fe43f */
[----:B------:R-:W-:-:S04]  /*0c70*/  UIMAD.WIDE.U32 UR4, UR13, UR16, URZ ;  /* 0x000000100d0472a5 */ /* 0x000fc8000f8e003f */
[----:B------:R-:W-:Y:S02]  /*0c80*/  UIMAD.WIDE.U32 UR6, UP0, UR9, UR17, UR4 ;  /* 0x00000011090672a5 */ /* 0x000fe4000f800004 */
[----:B------:R-:W-:Y:S02]  /*0c90*/  UIMAD.WIDE.U32 UR4, UR9, UR16, URZ ;  /* 0x00000010090472a5 */ /* 0x000fe4000f8e003f */
[----:B------:R-:W-:Y:S02]  /*0ca0*/  UIADD3.X UR15, URZ, URZ, URZ, UP0, !UPT ;  /* 0x0000003f3f0f7290 */ /* 0x000fe400087fe43f */
[----:B------:R-:W-:Y:S01]  /*0cb0*/  UIADD3 URZ, UP0, UR5, UR6, URZ ;  /* 0x00000006053f7290 */ /* 0x000fe2000ff1e03f */
[----:B------:R-:W-:-:S03]  /*0cc0*/  UMOV UR14, UR7 ;  /* 0x00000007000e7c82 */ /* 0x000fc60008000000 */
[----:B------:R-:W-:-:S12]  /*0cd0*/  UIMAD.WIDE.U32.X UR4, UR13, UR17, UR14, UP0 ;  /* 0x000000110d0472a5 */ /* 0x000fd800080e040e */
.L_x_10:
[----:B------:R-:W-:Y:S01]  /*0ce0*/  USHF.R.U64 UR43, UR4, UR18, UR5 ;  /* 0x00000012042b7299 */ /* 0x000fe20008001205 */
[----:B------:R-:W-:Y:S01]  /*0cf0*/  R2UR UR7, R17 ;  /* 0x00000000110772ca */ /* 0x000fe200000e0000 */
[----:B------:R-:W-:Y:S02]  /*0d00*/  USHF.R.U32.HI UR4, URZ, UR18, UR5 ;  /* 0x000000123f047299 */ /* 0x000fe40008011605 */
[----:B------:R-:W-:Y:S01]  /*0d10*/  UIADD3 UR5, UP0, URZ, -UR43, URZ ;  /* 0x8000002b3f057290 */ /* 0x000fe2000ff1e03f */
[----:B------:R-:W-:Y:S01]  /*0d20*/  ULDC.64 UR14, c[0x0][0x620] ;  /* 0x00018800000e7ab9 */ /* 0x000fe20000000a00 */
[----:B------:R-:W-:Y:S02]  /*0d30*/  UMOV UR6, UR19 ;  /* 0x0000001300067c82 */ /* 0x000fe40008000000 */
[----:B------:R-:W-:Y:S01]  /*0d40*/  UIADD3.X UR4, URZ, ~UR4, URZ, UP0, !UPT ;  /* 0x800000043f047290 */ /* 0x000fe200087fe43f */
[----:B------:R-:W-:Y:S01]  /*0d50*/  ULDC UR9, c[0x0][0x618] ;  /* 0x0001860000097ab9 */ /* 0x000fe20000000800 */
[----:B------:R-:W-:-:S02]  /*0d60*/  UIMAD UR12, UR11, UR12, UR10 ;  /* 0x0000000c0b0c72a4 */ /* 0x000fc4000f8e020a */
[----:B------:R-:W-:Y:S02]  /*0d70*/  UIMAD UR4, UR4, UR14, URZ ;  /* 0x0000000e040472a4 */ /* 0x000fe4000f8e023f */
[----:B------:R-:W-:Y:S02]  /*0d80*/  UIMAD.WIDE.U32 UR6, UR5, UR14, UR6 ;  /* 0x0000000e050672a5 */ /* 0x000fe4000f8e0006 */
[----:B------:R-:W-:Y:S01]  /*0d90*/  UIMAD UR4, UR5, UR15, UR4 ;  /* 0x0000000f050472a4 */ /* 0x000fe2000f8e0204 */
[----:B------:R-:W-:Y:S01]  /*0da0*/  ULDC UR10, c[0x0][0x608] ;  /* 0x00018200000a7ab9 */ /* 0x000fe20000000800 */
[----:B------:R-:W-:Y:S02]  /*0db0*/  ULDC UR18, c[0x0][0x658] ;  /* 0x0001960000127ab9 */ /* 0x000fe40000000800 */
[----:B------:R-:W-:Y:S01]  /*0dc0*/  UIADD3 UR7, UR7, UR4, URZ ;  /* 0x0000000407077290 */ /* 0x000fe2000fffe03f */
[----:B------:R-:W-:Y:S02]  /*0dd0*/  UMOV UR11, 0xffffffff ;  /* 0xffffffff000b7882 */ /* 0x000fe40000000000 */
[----:B------:R-:W-:Y:S01]  /*0de0*/  ULDC.64 UR4, c[0x0][0x640] ;  /* 0x0001900000047ab9 */ /* 0x000fe20000000a00 */
[----:B------:R-:W-:Y:S01]  /*0df0*/  USHF.R.U64 UR16, UR6, UR9, UR7 ;  /* 0x0000000906107299 */ /* 0x000fe20008001207 */
[----:B------:R-:W-:Y:S01]  /*0e00*/  ISETP.NE.U32.AND P0, PT, RZ, UR4, PT ;  /* 0x00000004ff007c0c */ /* 0x000fe2000bf05070 */
[----:B------:R-:W-:-:S02]  /*0e10*/  USHF.R.U32.HI UR7, URZ, UR9, UR7 ;  /* 0x000000093f077299 */ /* 0x000fc40008011607 */
[----:B------:R-:W-:Y:S01]  /*0e20*/  USHF.L.U32 UR6, UR11, UR18, URZ ;  /* 0x000000120b067299 */ /* 0x000fe2000800063f */
[----:B------:R-:W-:Y:S01]  /*0e30*/  ISETP.NE.AND.EX P0, PT, RZ, UR5, PT, P0 ;  /* 0x00000005ff007c0c */ /* 0x000fe2000bf05300 */
[----:B------:R-:W-:Y:S02]  /*0e40*/  USHF.R.U64 UR22, UR16, UR10, UR7 ;  /* 0x0000000a10167299 */ /* 0x000fe40008001207 */
[----:B------:R-:W-:Y:S02]  /*0e50*/  USHF.R.U32.HI UR7, URZ, UR10, UR7 ;  /* 0x0000000a3f077299 */ /* 0x000fe40008011607 */
[----:B------:R-:W-:Y:S02]  /*0e60*/  UISETP.NE.AND UP1, UPT, UR45, URZ, UPT ;  /* 0x0000003f2d00728c */ /* 0x000fe4000bf25270 */
[----:B------:R-:W-:Y:S01]  /*0e70*/  USHF.R.U64 UR23, UR22, UR18, UR7 ;  /* 0x0000001216177299 */ /* 0x000fe20008001207 */
[----:B------:R-:W-:Y:S01]  /*0e80*/  ULDC UR17, c[0x0][0x600] ;  /* 0x0001800000117ab9 */ /* 0x000fe20000000800 */
[----:B------:R-:W-:-:S02]  /*0e90*/  ULOP3.LUT UR13, URZ, UR6, URZ, 0x33, !UPT ;  /* 0x000000063f0d7292 */ /* 0x000fc4000f8e333f */
[----:B------:R-:W-:Y:S02]  /*0ea0*/  UIADD3 UR15, UR17, -0x1, URZ ;  /* 0xffffffff110f7890 */ /* 0x000fe4000fffe03f */
[----:B------:R-:W-:Y:S02]  /*0eb0*/  USEL UR12, UR8, UR12, !UP1 ;  /* 0x0000000c080c7287 */ /* 0x000fe4000c800000 */
[----:B------:R-:W-:Y:S01]  /*0ec0*/  USHF.R.U32.HI UR7, URZ, UR18, UR7 ;  /* 0x000000123f077299 */ /* 0x000fe20008011607 */
[----:B------:R-:W-:Y:S01]  /*0ed0*/  ULDC UR19, c[0x0][0x648] ;  /* 0x0001920000137ab9 */ /* 0x000fe20000000800 */
[----:B------:R-:W-:Y:S01]  /*0ee0*/  ULDC UR20, c[0x0][0x638] ;  /* 0x00018e0000147ab9 */ /* 0x000fe20000000800 */
[----:B------:R-:W-:Y:S01]  /*0ef0*/  UMOV UR21, 0x1 ;  /* 0x0000000100157882 */ /* 0x000fe20000000000 */
[----:B------:R-:W-:Y:S01]  /*0f00*/  UMOV UR6, UR23 ;  /* 0x0000001700067c82 */ /* 0x000fe20008000000 */
[----:B------:R-:W-:Y:S07]  /*0f10*/  @!P0 BRA `(.L_x_11) ;  /* 0x0000000000308947 */ /* 0x000fee0003800000 */
[----:B------:R-:W-:Y:S02]  /*0f20*/  ULDC UR10, c[0x0][0x64c] ;  /* 0x00019300000a7ab9 */ /* 0x000fe40000000800 */
        /* <DEDUP_REMOVED lines=8> */
[----:B------:R-:W-:-:S07]  /*0fb0*/  UIMAD.WIDE.U32.X UR4, UR14, UR5, UR10, UP0 ;  /* 0x000000050e0472a5 */ /* 0x000fce00080e040a */
[----:B------:R-:W-:Y:S01]  /*0fc0*/  UMOV UR6, UR4 ;  /* 0x0000000400067c82 */ /* 0x000fe20008000000 */
[----:B------:R-:W-:-:S05]  /*0fd0*/  UMOV UR7, UR5 ;  /* 0x0000000500077c82 */ /* 0x000fca0008000000 */
.L_x_11:
[----:B------:R-:W-:Y:S01]  /*0fe0*/  USHF.R.U64 UR5, UR6, UR19, UR7 ;  /* 0x0000001306057299 */ /* 0x000fe20008001207 */
[----:B------:R-:W-:Y:S01]  /*0ff0*/  IMAD.MOV.U32 R0, RZ, RZ, 0x1 ;  /* 0x00000001ff007424 */ /* 0x000fe200078e00ff */
[----:B------:R-:W-:Y:S02]  /*1000*/  USHF.L.U32 UR4, UR21, UR18, URZ ;  /* 0x0000001215047299 */ /* 0x000fe4000800063f */
[----:B------:R-:W-:Y:S02]  /*1010*/  ULOP3.LUT UR13, UR22, UR13, URZ, 0xc0, !UPT ;  /* 0x0000000d160d7292 */ /* 0x000fe4000f8ec03f */
[----:B------:R-:W-:Y:S02]  /*1020*/  UIADD3 UR6, -UR5, URZ, URZ ;  /* 0x0000003f05067290 */ /* 0x000fe4000fffe13f */
[----:B------:R-:W-:Y:S02]  /*1030*/  UIMAD UR13, UR4, UR5, UR13 ;  /* 0x00000005040d72a4 */ /* 0x000fe4000f8e020d */
[----:B------:R-:W-:-:S02]  /*1040*/  ULOP3.LUT UR15, UR16, UR15, URZ, 0xc0, !UPT ;  /* 0x0000000f100f7292 */ /* 0x000fc4000f8ec03f */
[----:B------:R-:W-:Y:S01]  /*1050*/  UIMAD UR4, UR6, UR20, UR23 ;  /* 0x00000014060472a4 */ /* 0x000fe2000f8e0217 */
[----:B------:R-:W-:Y:S01]  /*1060*/  ULDC UR5, c[0x0][0x610] ;  /* 0x0001840000057ab9 */ /* 0x000fe20000000800 */
[----:B------:R-:W-:Y:S02]  /*1070*/  UISETP.NE.AND UP0, UPT, UR45, URZ, UPT ;  /* 0x0000003f2d00728c */ /* 0x000fe4000bf05270 */
[----:B------:R-:W-:Y:S02]  /*1080*/  UIMAD UR12, UR13, UR5, UR12 ;  /* 0x000000050d0c72a4 */ /* 0x000fe4000f8e020c */
[----:B------:R-:W-:-:S04]  /*1090*/  UIMAD UR4, UR4, UR17, UR15 ;  /* 0x00000011040472a4 */ /* 0x000fc8000f8e020f */
[----:B------:R-:W-:Y:S02]  /*10a0*/  USEL UR42, UR4, UR12, !UP0 ;  /* 0x0000000c042a7287 */ /* 0x000fe4000c000000 */
[----:B------:R-:W-:-:S12]  /*10b0*/  USEL UR41, UR12, UR4, !UP0 ;  /* 0x000000040c297287 */ /* 0x000fd8000c000000 */
.L_x_9:
[----:B------:R-:W-:-:S08]  /*10c0*/  NOP ;  /* 0x0000000000007918 */ /* 0x000fd00000000000 */
[----:B------:R-:W0:Y:S02]  /*10d0*/  USETMAXREG.TRY_ALLOC.CTAPOOL UP0, 0xe8 ;  /* 0x000000e8000079c8 */ /* 0x000e240008000600 */
[----:B0-----:R-:W-:-:S13]  /*10e0*/  PLOP3.LUT P0, PT, PT, PT, UP0, 0x80, 0x0 ;  /* 0x000000000000781c */ /* 0x001fda0003f0f008 */
[----:B------:R-:W-:Y:S05]  /*10f0*/  @!P0 BRA `(.L_x_9) ;  /* 0xfffffffc00f08947 */ /* 0x000fea000383ffff */
[----:B------:R-:W-:Y:S01]  /*1100*/  ULDC.64 UR4, c[0x0][0x598] ;  /* 0x0001660000047ab9 */ /* 0x000fe20000000a00 */
[----:B------:R-:W-:Y:S01]  /*1110*/  ULDC.64 UR36, c[0x0][0x208] ;  /* 0x0000820000247ab9 */ /* 0x000fe20000000a00 */
[----:B------:R-:W-:-:S04]  /*1120*/  ISETP.NE.U32.AND P0, PT, RZ, UR4, PT ;  /* 0x00000004ff007c0c */ /* 0x000fc8000bf05070 */
[----:B------:R-:W-:-:S13]  /*1130*/  ISETP.NE.AND.EX P0, PT, RZ, UR5, PT, P0 ;  /* 0x00000005ff007c0c */ /* 0x000fda000bf05300 */
[----:B------:R-:W-:Y:S05]  /*1140*/  @!P0 BRA `(.L_x_12) ;  /* 0x00000000001c8947 */ /* 0x000fea0003800000 */
[----:B------:R-:W0:Y:S02]  /*1150*/  LDC.64 R4, c[0x0][0x598] ;  /* 0x00016600ff047b82 */ /* 0x000e240000000a00 */
[----:B0-----:R-:W2:Y:S02]  /*1160*/  LDG.E.64 R4, desc[UR36][R4.64] ;  /* 0x0000002404047981 */ /* 0x001ea4000c1e1b00 */
[----:B--2---:R-:W-:-:S04]  /*1170*/  ISETP.NE.U32.AND P0, PT, R4, RZ, PT ;  /* 0x000000ff0400720c */ /* 0x004fc80003f05070 */
[----:B------:R-:W-:-:S13]  /*1180*/  ISETP.NE.AND.EX P0, PT, R5, RZ, PT, P0 ;  /* 0x000000ff0500720c */ /* 0x000fda0003f05300 */
[----:B------:R-:W-:Y:S05]  /*1190*/  @!P0 BRA `(.L_x_12) ;  /* 0x0000000000088947 */ /* 0x000fea0003800000 */
[----:B------:R0:W5:Y:S01]  /*11a0*/  LD.E R23, desc[UR36][R4.64] ;  /* 0x0000002404177980 */ /* 0x000162000c101900 */
[----:B------:R-:W-:Y:S05]  /*11b0*/  BRA `(.L_x_13) ;  /* 0x0000000000247947 */ /* 0x000fea0003800000 */
.L_x_12:
[----:B------:R-:W-:Y:S02]  /*11c0*/  ULDC.64 UR4, c[0x0][0x588] ;  /* 0x0001620000047ab9 */ /* 0x000fe40000000a00 */
[----:B------:R-:W-:-:S04]  /*11d0*/  ISETP.NE.U32.AND P0, PT, RZ, UR4, PT ;  /* 0x00000004ff007c0c */ /* 0x000fc8000bf05070 */
[----:B------:R-:W-:-:S13]  /*11e0*/  ISETP.NE.AND.EX P0, PT, RZ, UR5, PT, P0 ;  /* 0x00000005ff007c0c */ /* 0x000fda000bf05300 */
[----:B------:R-:W-:Y:S05]  /*11f0*/  @!P0 BRA `(.L_x_14) ;  /* 0x00000000000c8947 */ /* 0x000fea0003800000 */
[----:B------:R-:W0:Y:S02]  /*1200*/  LDC.64 R4, c[0x0][0x588] ;  /* 0x00016200ff047b82 */ /* 0x000e240000000a00 */
[----:B0-----:R1:W5:Y:S01]  /*1210*/  LDG.E R23, desc[UR36][R4.64] ;  /* 0x0000002404177981 */ /* 0x001362000c1e1900 */
[----:B------:R-:W-:Y:S05]  /*1220*/  BRA `(.L_x_13) ;  /* 0x0000000000087947 */ /* 0x000fea0003800000 */
.L_x_14:
[----:B------:R-:W-:Y:S02]  /*1230*/  ULDC UR4, c[0x0][0x580] ;  /* 0x0001600000047ab9 */ /* 0x000fe40000000800 */
[----:B------:R-:W-:-:S07]  /*1240*/  IMAD.U32 R23, RZ, RZ, UR4 ;  /* 0x00000004ff177e24 */ /* 0x000fce000f8e00ff */
.L_x_13:
[----:B------:R-:W-:Y:S02]  /*1250*/  ULDC.64 UR4, c[0x0][0x5a0] ;  /* 0x0001680000047ab9 */ /* 0x000fe40000000a00 */
[----:B------:R-:W-:-:S04]  /*1260*/  ISETP.NE.U32.AND P0, PT, RZ, UR4, PT ;  /* 0x00000004ff007c0c */ /* 0x000fc8000bf05070 */
[----:B------:R-:W-:-:S13]  /*1270*/  ISETP.NE.AND.EX P0, PT, RZ, UR5, PT, P0 ;  /* 0x00000005ff007c0c */ /* 0x000fda000bf05300 */
[----:B------:R-:W-:Y:S05]  /*1280*/  @!P0 BRA `(.L_x_15) ;  /* 0x00000000001c8947 */ /* 0x000fea0003800000 */
[----:B01----:R-:W0:Y:S02]  /*1290*/  LDC.64 R4, c[0x0][0x5a0] ;  /* 0x00016800ff047b82 */ /* 0x003e240000000a00 */
[----:B0-----:R-:W2:Y:S02]  /*12a0*/  LDG.E.64 R4, desc[UR36][R4.64] ;  /* 0x0000002404047981 */ /* 0x001ea4000c1e1b00 */
[----:B--2---:R-:W-:-:S04]  /*12b0*/  ISETP.NE.U32.AND P0, PT, R4, RZ, PT ;  /* 0x000000ff0400720c */ /* 0x004fc80003f05070 */
[----:B------:R-:W-:-:S13]  /*12c0*/  ISETP.NE.AND.EX P0, PT, R5, RZ, PT, P0 ;  /* 0x000000ff0500720c */ /* 0x000fda0003f05300 */
[----:B------:R-:W-:Y:S05]  /*12d0*/  @!P0 BRA `(.L_x_15) ;  /* 0x0000000000088947 */ /* 0x000fea0003800000 */
[----:B------:R0:W5:Y:S01]  /*12e0*/  LD.E R22, desc[UR36][R4.64] ;  /* 0x0000002404167980 */ /* 0x000162000c101900 */
[----:B------:R-:W-:Y:S05]  /*12f0*/  BRA `(.L_x_16) ;  /* 0x0000000000247947 */ /* 0x000fea0003800000 */
.L_x_15:
[----:B------:R-:W-:Y:S02]  /*1300*/  ULDC.64 UR4, c[0x0][0x590] ;  /* 0x0001640000047ab9 */ /* 0x000fe40000000a00 */
[----:B------:R-:W-:-:S04]  /*1310*/  ISETP.NE.U32.AND P0, PT, RZ, UR4, PT ;  /* 0x00000004ff007c0c */ /* 0x000fc8000bf05070 */
[----:B------:R-:W-:-:S13]  /*1320*/  ISETP.NE.AND.EX P0, PT, RZ, UR5, PT, P0 ;  /* 0x00000005ff007c0c */ /* 0x000fda000bf05300 */
[----:B------:R-:W-:Y:S05]  /*1330*/  @!P0 BRA `(.L_x_17) ;  /* 0x00000000000c8947 */ /* 0x000fea0003800000 */
[----:B01----:R-:W0:Y:S02]  /*1340*/  LDC.64 R4, c[0x0][0x590] ;  /* 0x00016400ff047b82 */ /* 0x003e240000000a00 */
[----:B0-----:R1:W5:Y:S01]  /*1350*/  LDG.E R22, desc[UR36][R4.64] ;  /* 0x0000002404167981 */ /* 0x001362000c1e1900 */
[----:B------:R-:W-:Y:S05]  /*1360*/  BRA `(.L_x_16) ;  /* 0x0000000000087947 */ /* 0x000fea0003800000 */
.L_x_17:
[----:B------:R-:W-:Y:S02]  /*1370*/  ULDC UR4, c[0x0][0x584] ;  /* 0x0001610000047ab9 */ /* 0x000fe40000000800 */
[----:B------:R-:W-:-:S07]  /*1380*/  IMAD.U32 R22, RZ, RZ, UR4 ;  /* 0x00000004ff167e24 */ /* 0x000fce000f8e00ff */
.L_x_16:
[----:B------:R-:W-:-:S13]  /*1390*/  LOP3.LUT P0, RZ, R0, 0xff, RZ, 0xc0, !PT ;  /* 0x000000ff00ff7812 */ /* 0x000fda000780c0ff */
[----:B------:R-:W-:Y:S05]  /*13a0*/  @!P0 EXIT ;  /* 0x000000000000894d */ /* 0x000fea0003800000 */
[----:B------:R-:W-:Y:S01]  /*13b0*/  ULDC UR4, c[0x0][0x28c] ;  /* 0x0000a30000047ab9 */ /* 0x000fe20000000800 */
[----:B------:R-:W-:Y:S01]  /*13c0*/  UMOV UR38, URZ ;  /* 0x0000003f00267c82 */ /* 0x000fe20008000000 */
[----:B------:R-:W-:Y:S01]  /*13d0*/  UIADD3 UR4, UR4, 0x1f, URZ ;  /* 0x0000001f04047890 */ /* 0x000fe2000fffe03f */
[----:B------:R-:W-:-:S03]  /*13e0*/  UMOV UR39, URZ ;  /* 0x0000003f00277c82 */ /* 0x000fc60008000000 */
[----:B------:R-:W-:-:S04]  /*13f0*/  USHF.R.S32.HI UR5, URZ, 0x1f, UR4 ;  /* 0x0000001f3f057899 */ /* 0x000fc80008011404 */
[----:B------:R-:W-:-:S04]  /*1400*/  ULEA.HI UR5, UR5, UR4, URZ, 0x5 ;  /* 0x0000000405057291 */ /* 0x000fc8000f8f283f */
[----:B------:R-:W-:-:S12]  /*1410*/  USHF.R.S32.HI UR44, URZ, 0x5, UR5 ;  /* 0x000000053f2c7899 */ /* 0x000fd80008011405 */
.L_x_419:
[----:B------:R-:W-:Y:S01]  /*1420*/  LOP3.LUT R0, R2, 0x80, RZ, 0xc0, !PT ;  /* 0x0000008002007812 */ /* 0x000fe200078ec0ff */
[----:B--2---:R-:W2:Y:S01]  /*1430*/  S2UR UR7, SR_CgaCtaId ;  /* 0x00000000000779c3 */ /* 0x004ea20000008800 */
[----:B------:R-:W-:Y:S02]  /*1440*/  UMOV UR6, 0x400 ;  /* 0x0000040000067882 */ /* 0x000fe40000000000 */
[----:B------:R-:W-:-:S06]  /*1450*/  SHF.R.U32.HI R0, RZ, 0x7, R0 ;  /* 0x00000007ff007819 */ /* 0x000fcc0000011600 */
[----:B---3--:R-:W3:Y:S01]  /*1460*/  SHFL.IDX PT, R0, R0, RZ, 0x1f ;  /* 0x00001fff00007589 */ /* 0x008ee200000e0000 */
[----:B--2---:R-:W-:Y:S01]  /*1470*/  ULEA UR6, UR7, UR6, 0x18 ;  /* 0x0000000607067291 */ /* 0x004fe2000f8ec03f */
[----:B---3--:R-:W-:-:S13]  /*1480*/  R2UR UR4, R0 ;  /* 0x00000000000472ca */ /* 0x008fda00000e0000 */
[----:B------:R-:W-:-:S04]  /*1490*/  ULEA.HI UR5, UR4, UR4, URZ, 0x1 ;  /* 0x0000000404057291 */ /* 0x000fc8000f8f083f */
[----:B------:R-:W-:-:S04]  /*14a0*/  ULOP3.LUT UR5, UR5, 0xffffe, URZ, 0xc0, !UPT ;  /* 0x000ffffe05057892 */ /* 0x000fc8000f8ec03f */
[----:B------:R-:W-:-:S03]  /*14b0*/  UIADD3 UR5, UR4, -UR5, URZ ;  /* 0x8000000504057290 */ /* 0x000fc6000fffe03f */
[----:B------:R-:W-:Y:S01]  /*14c0*/  ULDC UR4, c[0x0][0x28c] ;  /* 0x0000a30000047ab9 */ /* 0x000fe20000000800 */
[----:B------:R-:W-:Y:S01]  /*14d0*/  ULEA UR5, UR5, UR6, 0xc ;  /* 0x0000000605057291 */ /* 0x000fe2000f8e603f */
[----:B------:R-:W-:-:S03]  /*14e0*/  ISETP.LT.AND P0, PT, RZ, UR4, PT ;  /* 0x00000004ff007c0c */ /* 0x000fc6000bf01270 */
[----:B------:R-:W-:-:S04]  /*14f0*/  UIADD3 UR5, UR5, 0x180, URZ ;  /* 0x0000018005057890 */ /* 0x000fc8000fffe03f */
[----:B------:R-:W-:-:S04]  /*1500*/  USHF.R.U32.HI UR5, URZ, 0x4, UR5 ;  /* 0x000000043f057899 */ /* 0x000fc80008011605 */
[----:B------:R-:W-:Y:S02]  /*1510*/  ULOP3.LUT UR46, UR5, 0x3fff, URZ, 0xc0, !UPT ;  /* 0x00003fff052e7892 */ /* 0x000fe4000f8ec03f */
[----:B-1--45:R-:W-:Y:S10]  /*1520*/  @P0 BRA `(.L_x_18) ;  /* 0x0000000000400947 */ /* 0x032ff40003800000 */
[----:B------:R-:W-:Y:S01]  /*1530*/  MOV R0, 0x0 ;  /* 0x0000000000007802 */ /* 0x000fe20000000f00 */
[----:B------:R-:W-:Y:S01]  /*1540*/  ULDC.64 UR4, c[0x4][0x68] ;  /* 0x01001a0000047ab9 */ /* 0x000fe20000000a00 */
[----:B------:R-:W-:Y:S01]  /*1550*/  ULDC.64 UR6, c[0x4][0x8] ;  /* 0x0100020000067ab9 */ /* 0x000fe20000000a00 */
[----:B01----:R-:W-:Y:S01]  /*1560*/  IMAD.U32 R4, RZ, RZ, UR4 ;  /* 0x00000004ff047e24 */ /* 0x003fe2000f8e00ff */
[----:B------:R0:W1:Y:S01]  /*1570*/  LDC.64 R14, c[0x4][R0] ;  /* 0x01000000000e7b82 */ /* 0x0000620000000a00 */
[----:B------:R-:W-:Y:S01]  /*1580*/  IMAD.U32 R5, RZ, RZ, UR5 ;  /* 0x00000005ff057e24 */ /* 0x000fe2000f8e00ff */
[----:B------:R-:W-:Y:S01]  /*1590*/  ULDC.64 UR4, c[0x4][0x70] ;  /* 0x01001c0000047ab9 */ /* 0x000fe20000000a00 */
[----:B------:R-:W-:Y:S01]  /*15a0*/  IMAD.U32 R10, RZ, RZ, UR6 ;  /* 0x00000006ff0a7e24 */ /* 0x000fe2000f8e00ff */
[----:B------:R-:W-:Y:S01]  /*15b0*/  MOV R7, UR5 ;  /* 0x0000000500077c02 */ /* 0x000fe20008000f00 */
[----:B------:R-:W-:Y:S02]  /*15c0*/  IMAD.U32 R6, RZ, RZ, UR4 ;  /* 0x00000004ff067e24 */ /* 0x000fe4000f8e00ff */
[----:B------:R-:W-:-:S02]  /*15d0*/  IMAD.U32 R11, RZ, RZ, UR7 ;  /* 0x00000007ff0b7e24 */ /* 0x000fc4000f8e00ff */
[----:B------:R-:W-:Y:S02]  /*15e0*/  IMAD.MOV.U32 R8, RZ, RZ, 0x1e1 ;  /* 0x000001e1ff087424 */ /* 0x000fe400078e00ff */
[----:B------:R-:W-:Y:S02]  /*15f0*/  IMAD.MOV.U32 R12, RZ, RZ, 0x1 ;  /* 0x00000001ff0c7424 */ /* 0x000fe400078e00ff */
[----:B0-----:R-:W-:-:S07]  /*1600*/  IMAD.MOV.U32 R13, RZ, RZ, RZ ;  /* 0x000000ffff0d7224 */ /* 0x001fce00078e00ff */
[----:B------:R-:W-:-:S07]  /*1610*/  LEPC R20, `(.L_x_18) ;  /* 0x000000001014794e */ /* 0x000fce0000000000 */
[----:B-1---5:R-:W-:Y:S05]  /*1620*/  CALL.ABS.NOINC R14 ;  /* 0x000000000e007343 */ /* 0x022fea0003c00000 */
.L_x_18:
[----:B------:R-:W-:-:S06]  /*1630*/  ULOP3.LUT UR4, UR40, 0x1, URZ, 0xfc, !UPT ;  /* 0x0000000128047892 */ /* 0x000fcc000f8efc3f */
[----:B------:R-:W-:-:S05]  /*1640*/  IMAD.U32 R0, RZ, RZ, UR4 ;  /* 0x00000004ff007e24 */ /* 0x000fca000f8e00ff */
[----:B------:R-:W-:-:S13]  /*1650*/  ISETP.NE.AND P0, PT, R0, 0x3, PT ;  /* 0x000000030000780c */ /* 0x000fda0003f05270 */
[----:B------:R-:W-:Y:S05]  /*1660*/  @!P0 BRA `(.L_x_19) ;  /* 0x0000000000048947 */ /* 0x000fea0003800000 */
[----:B------:R-:W-:Y:S01]  /*1670*/  BPT.TRAP 0x1 ;  /* 0x000000040000795c */ /* 0x000fe20000300000 */
.L_x_19:
[----:B------:R-:W2:Y:S01]  /*1680*/  S2UR UR5, SR_CgaCtaId ;  /* 0x00000000000579c3 */ /* 0x000ea20000008800 */
[----:B------:R-:W-:Y:S01]  /*1690*/  UMOV UR4, 0x400 ;  /* 0x0000040000047882 */ /* 0x000fe20000000000 */
[----:B------:R-:W-:Y:S02]  /*16a0*/  IMAD.U32 R0, RZ, RZ, UR38 ;  /* 0x00000026ff007e24 */ /* 0x000fe4000f8e00ff */
[----:B------:R-:W-:-:S03]  /*16b0*/  IMAD.U32 R3, RZ, RZ, UR39 ;  /* 0x00000027ff037e24 */ /* 0x000fc6000f8e00ff */
[----:B------:R-:W-:Y:S01]  /*16c0*/  SHF.L.U32 R0, R0, 0x1f, RZ ;  /* 0x0000001f00007819 */ /* 0x000fe200000006ff */
[----:B--2---:R-:W-:-:S06]  /*16d0*/  ULEA UR4, UR5, UR4, 0x18 ;  /* 0x0000000405047291 */ /* 0x004fcc000f8ec03f */
[----:B------:R-:W-:-:S04]  /*16e0*/  IMAD.U32 R6, RZ, RZ, UR4 ;  /* 0x00000004ff067e24 */ /* 0x000fc8000f8e00ff */
[----:B------:R-:W-:-:S04]  /*16f0*/  IMAD R3, R3, 0x8, R6 ;  /* 0x0000000803037824 */ /* 0x000fc800078e0206 */
[----:B------:R2:W3:Y:S01]  /*1700*/  SYNCS.PHASECHK.TRANS64.TRYWAIT P1, [R3+URZ], R0 ;  /* 0x00000000030075a7 */ /* 0x0004e2000802017f */
[----:B------:R-:W-:Y:S05]  /*1710*/  @!P0 BRA `(.L_x_20) ;  /* 0x0000000000048947 */ /* 0x000fea0003800000 */
[----:B------:R-:W-:Y:S01]  /*1720*/  BPT.TRAP 0x1 ;  /* 0x000000040000795c */ /* 0x000fe20000300000 */
.L_x_20:
[----:B---3--:R-:W-:Y:S05]  /*1730*/  @P1 BRA `(.L_x_21) ;  /* 0x0000000000081947 */ /* 0x008fea0003800000 */
[----:B------:R-:W3:Y:S02]  /*1740*/  SYNCS.PHASECHK.TRANS64.TRYWAIT P1, [R3+URZ], R0 ;  /* 0x00000000030075a7 */ /* 0x000ee4000802017f */
[----:B---3--:R-:W-:Y:S05]  /*1750*/  @!P1 BRA `(.L_x_22) ;  /* 0x000000e800389947 */ /* 0x008fea0003800000 */
.L_x_21:
[----:B------:R-:W-:-:S04]  /*1760*/  UISETP.LT.AND UP0, UPT, UR44, 0x1, UPT ;  /* 0x000000012c00788c */ /* 0x000fc8000bf01270 */
[----:B------:R-:W-:-:S06]  /*1770*/  USEL UR4, UR44, 0x1, UP0 ;  /* 0x000000012c047887 */ /* 0x000fcc0008000000 */
[----:B--23--:R-:W-:Y:S01]  /*1780*/  IMAD.U32 R0, RZ, RZ, UR4 ;  /* 0x00000004ff007e24 */ /* 0x00cfe2000f8e00ff */
[----:B------:R-:W-:Y:S05]  /*1790*/  WARPSYNC.ALL ;  /* 0x0000000000007948 */ /* 0x000fea0003800000 */
[----:B------:R-:W-:-:S04]  /*17a0*/  IADD3 R0, -R0, UR44, RZ ;  /* 0x0000002c00007c10 */ /* 0x000fc8000fffe1ff */
[----:B------:R-:W-:Y:S02]  /*17b0*/  ISETP.GE.AND P1, PT, R0, 0x1, PT ;  /* 0x000000010000780c */ /* 0x000fe40003f26270 */
[----:B------:R-:W-:Y:S01]  /*17c0*/  R2UR UR4, R6 ;  /* 0x00000000060472ca */ /* 0x000fe200000e0000 */
[----:B------:R-:W-:Y:S01]  /*17d0*/  ULOP3.LUT UR8, UR46, 0x10000, URZ, 0xfc, !UPT ;  /* 0x000100002e087892 */ /* 0x000fe2000f8efc3f */
[----:B------:R-:W-:Y:S01]  /*17e0*/  WARPGROUP.ARRIVE ;  /* 0x00000000000079c5 */ /* 0x000fe20000000000 */
[----:B------:R-:W-:Y:S01]  /*17f0*/  UMOV UR5, 0x80000020 ;  /* 0x8000002000057882 */ /* 0x000fe20000000000 */
[----:B------:R-:W-:Y:S01]  /*1800*/  UMOV UR7, 0x80000020 ;  /* 0x8000002000077882 */ /* 0x000fe20000000000 */
[----:B------:R-:W-:-:S08]  /*1810*/  ULEA UR10, UR39, UR8, 0xa ;  /* 0x00000008270a7291 */ /* 0x000fd0000f8e503f */
[----:B------:R-:W-:-:S04]  /*1820*/  UIADD3 UR4, UR4, 0x20180, URZ ;  /* 0x0002018004047890 */ /* 0x000fc8000fffe03f */
[----:B------:R-:W-:-:S04]  /*1830*/  USHF.R.U32.HI UR4, URZ, 0x4, UR4 ;  /* 0x000000043f047899 */ /* 0x000fc80008011604 */
[----:B------:R-:W-:-:S04]  /*1840*/  ULOP3.LUT UR4, UR4, 0x3fff, URZ, 0xc0, !UPT ;  /* 0x00003fff04047892 */ /* 0x000fc8000f8ec03f */
[----:B------:R-:W-:-:S03]  /*1850*/  ULOP3.LUT UR9, UR4, 0x10000, URZ, 0xfc, !UPT ;  /* 0x0001000004097892 */ /* 0x000fc6000f8efc3f */
[----:B------:R-:W-:Y:S01]  /*1860*/  UMOV UR4, UR10 ;  /* 0x0000000a00047c82 */ /* 0x000fe20008000000 */
[----:B------:R-:W-:-:S07]  /*1870*/  UIMAD UR11, UR39, 0x300, UR9 ;  /* 0x00000300270b78a4 */ /* 0x000fce000f8e0209 */
[----:B------:R-:W-:Y:S02]  /*1880*/  UMOV UR6, UR11 ;  /* 0x0000000b00067c82 */ /* 0x000fe40008000000 */
[----:B------:R-:W-:Y:S01]  /*1890*/  HGMMA.64x192x16.F32.BF16 R120, gdesc[UR4], RZ, !UPT, gsb0 ;  /* 0x02e00000047879f0 */ /* 0x000fe2000c0018ff */
[----:B------:R-:W-:Y:S01]  /*18a0*/  UIADD3 UR4, UR10, 0x200, URZ ;  /* 0x000002000a047890 */ /* 0x000fe2000fffe03f */
[----:B------:R-:W-:Y:S01]  /*18b0*/  UMOV UR5, 0x80000020 ;  /* 0x8000002000057882 */ /* 0x000fe20000000000 */
[----:B------:R-:W-:Y:S02]  /*18c0*/  WARPGROUP.DEPBAR.LE gsb0, 0x0 ;  /* 0x00008000000079c5 */ /* 0x000fe40000010000 */
[----:B------:R-:W-:-:S15]  /*18d0*/  WARPGROUP.ARRIVE ;  /* 0x00000000000079c5 */ /* 0x000fde0000000000 */
[----:B------:R-:W-:Y:S01]  /*18e0*/  HGMMA.64x192x16.F32.BF16 R24, gdesc[UR4], RZ, !UPT, gsb0 ;  /* 0x02e00000041879f0 */ /* 0x000fe2000c0018ff */
[----:B------:R-:W-:Y:S02]  /*18f0*/  UIADD3 UR4, UR10, 0x2, URZ ;  /* 0x000000020a047890 */ /* 0x000fe4000fffe03f */
[----:B------:R-:W-:Y:S01]  /*1900*/  UIADD3 UR6, UR11, 0x2, URZ ;  /* 0x000000020b067890 */ /* 0x000fe2000fffe03f */
[----:B------:R-:W-:Y:S01]  /*1910*/  UMOV UR5, 0x80000020 ;  /* 0x8000002000057882 */ /* 0x000fe20000000000 */
[----:B------:R-:W-:Y:S01]  /*1920*/  UMOV UR7, 0x80000020 ;  /* 0x8000002000077882 */ /* 0x000fe20000000000 */
[----:B------:R-:W-:Y:S02]  /*1930*/  WARPGROUP.DEPBAR.LE gsb0, 0x0 ;  /* 0x00008000000079c5 */ /* 0x000fe40000010000 */
[----:B------:R-:W-:-:S12]  /*1940*/  WARPGROUP.ARRIVE ;  /* 0x00000000000079c5 */ /* 0x000fd80000000000 */
[----:B------:R-:W-:Y:S01]  /*1950*/  HGMMA.64x192x16.F32.BF16 R120, gdesc[UR4], R120, gsb0 ;  /* 0x02e00000047879f0 */ /* 0x000fe20008001878 */
[----:B------:R-:W-:Y:S01]  /*1960*/  UIADD3 UR4, UR10, 0x202, URZ ;  /* 0x000002020a047890 */ /* 0x000fe2000fffe03f */
[----:B------:R-:W-:Y:S01]  /*1970*/  UMOV UR5, 0x80000020 ;  /* 0x8000002000057882 */ /* 0x000fe20000000000 */
[----:B------:R-:W-:Y:S02]  /*1980*/  WARPGROUP.DEPBAR.LE gsb0, 0x0 ;  /* 0x00008000000079c5 */ /* 0x000fe40000010000 */
[----:B------:R-:W-:-:S15]  /*1990*/  WARPGROUP.ARRIVE ;  /* 0x00000000000079c5 */ /* 0x000fde0000000000 */
[----:B------:R-:W-:Y:S03]  /*19a0*/  HGMMA.64x192x16.F32.BF16 R24, gdesc[UR4], R24, gsb0 ;  /* 0x02e00000041879f0 */ /* 0x000fe60008001818 */
[----:B------:R-:W-:Y:S02]  /*19b0*/  WARPGROUP.DEPBAR.LE gsb0, 0x0 ;  /* 0x00008000000079c5 */ /* 0x000fe40000010000 */
[----:B------:R-:W-:Y:S05]  /*19c0*/  @!P1 BRA `(.L_x_23) ;  /* 0x0000000400189947 */ /* 0x000fea0003800000 */
[----:B------:R-:W-:Y:S02]  /*19d0*/  UIADD3 UR4, UR39, 0x1, URZ ;  /* 0x0000000127047890 */ /* 0x000fe4000fffe03f */
[----:B------:R-:W-:Y:S02]  /*19e0*/  IMAD.U32 R3, RZ, RZ, UR39 ;  /* 0x00000027ff037e24 */ /* 0x000fe4000f8e00ff */
[----:B------:R-:W-:-:S04]  /*19f0*/  UISETP.NE.AND UP0, UPT, UR4, 0x8, UPT ;  /* 0x000000080400788c */ /* 0x000fc8000bf05270 */
[----:B------:R-:W-:Y:S02]  /*1a00*/  USEL UR5, URZ, 0x1, UP0 ;  /* 0x000000013f057887 */ /* 0x000fe40008000000 */
[----:B------:R-:W-:Y:S02]  /*1a10*/  USEL UR10, UR4, URZ, UP0 ;  /* 0x0000003f040a7287 */ /* 0x000fe40008000000 */
[----:B------:R-:W-:-:S06]  /*1a20*/  ULOP3.LUT UR5, UR38, UR5, URZ, 0x3c, !UPT ;  /* 0x0000000526057292 */ /* 0x000fcc000f8e3c3f */
[----:B------:R-:W-:-:S07]  /*1a30*/  IMAD.U32 R7, RZ, RZ, UR5 ;  /* 0x00000005ff077e24 */ /* 0x000fce000f8e00ff */
.L_x_30:
[----:B------:R-:W-:Y:S05]  /*1a40*/  @!P0 BRA `(.L_x_24) ;  /* 0x0000000000048947 */ /* 0x000fea0003800000 */
[----:B------:R-:W-:Y:S01]  /*1a50*/  BPT.TRAP 0x1 ;  /* 0x000000040000795c */ /* 0x000fe20000300000 */
.L_x_24:
[----:B------:R-:W2:Y:S01]  /*1a60*/  S2UR UR5, SR_CgaCtaId ;  /* 0x00000000000579c3 */ /* 0x000ea20000008800 */
[----:B------:R-:W-:Y:S01]  /*1a70*/  UMOV UR4, 0x400 ;  /* 0x0000040000047882 */ /* 0x000fe20000000000 */
[----:B01----:R-:W-:Y:S01]  /*1a80*/  IMAD.U32 R5, RZ, RZ, UR10 ;  /* 0x0000000aff057e24 */ /* 0x003fe2000f8e00ff */
[----:B------:R-:W-:Y:S01]  /*1a90*/  SHF.L.U32 R4, R7, 0x1f, RZ ;  /* 0x0000001f07047819 */ /* 0x000fe200000006ff */
[----:B--2---:R-:W-:-:S06]  /*1aa0*/  ULEA UR4, UR5, UR4, 0x18 ;  /* 0x0000000405047291 */ /* 0x004fcc000f8ec03f */
[----:B------:R-:W-:-:S04]  /*1ab0*/  IMAD.U32 R6, RZ, RZ, UR4 ;  /* 0x00000004ff067e24 */ /* 0x000fc8000f8e00ff */
[----:B------:R-:W-:-:S04]  /*1ac0*/  IMAD R5, R5, 0x8, R6 ;  /* 0x0000000805057824 */ /* 0x000fc800078e0206 */
[----:B------:R0:W1:Y:S01]  /*1ad0*/  SYNCS.PHASECHK.TRANS64.TRYWAIT P1, [R5+URZ], R4 ;  /* 0x00000004050075a7 */ /* 0x000062000802017f */
[----:B------:R-:W-:Y:S05]  /*1ae0*/  @!P0 BRA `(.L_x_25) ;  /* 0x0000000000048947 */ /* 0x000fea0003800000 */
[----:B------:R-:W-:Y:S01]  /*1af0*/  BPT.TRAP 0x1 ;  /* 0x000000040000795c */ /* 0x000fe20000300000 */
.L_x_25:
[----:B-1----:R-:W-:Y:S05]  /*1b00*/  @P1 BRA `(.L_x_26) ;  /* 0x0000000000081947 */ /* 0x002fea0003800000 */
[----:B------:R-:W1:Y:S02]  /*1b10*/  SYNCS.PHASECHK.TRANS64.TRYWAIT P1, [R5+URZ], R4 ;  /* 0x00000004050075a7 */ /* 0x000e64000802017f */
[----:B-1----:R-:W-:Y:S05]  /*1b20*/  @!P1 BRA `(.L_x_27) ;  /* 0x000000e400589947 */ /* 0x002fea0003800000 */
.L_x_26:
[----:B------:R-:W-:Y:S01]  /*1b30*/  ULEA UR11, UR10, UR8, 0xa ;  /* 0x000000080a0b7291 */ /* 0x000fe2000f8e503f */
[----:B------:R-:W-:Y:S01]  /*1b40*/  WARPGROUP.ARRIVE ;  /* 0x00000000000079c5 */ /* 0x000fe20000000000 */
[----:B------:R-:W-:Y:S01]  /*1b50*/  UIMAD UR12, UR10, 0x300, UR9 ;  /* 0x000003000a0c78a4 */ /* 0x000fe2000f8e0209 */
[----:B------:R-:W-:Y:S01]  /*1b60*/  UMOV UR5, 0x80000020 ;  /* 0x8000002000057882 */ /* 0x000fe20000000000 */
[----:B------:R-:W-:-:S03]  /*1b70*/  UMOV UR7, 0x80000020 ;  /* 0x8000002000077882 */ /* 0x000fc60000000000 */
[----:B------:R-:W-:Y:S02]  /*1b80*/  UMOV UR4, UR11 ;  /* 0x0000000b00047c82 */ /* 0x000fe40008000000 */
[----:B------:R-:W-:Y:S02]  /*1b90*/  UMOV UR6, UR12 ;  /* 0x0000000c00067c82 */ /* 0x000fe40008000000 */
[----:B------:R-:W-:Y:S01]  /*1ba0*/  HGMMA.64x192x16.F32.BF16 R120, gdesc[UR4], R120, gsb0 ;  /* 0x02e00000047879f0 */ /* 0x000fe20008001878 */
[----:B------:R-:W-:Y:S01]  /*1bb0*/  UIADD3 UR4, UR11, 0x200, URZ ;  /* 0x000002000b047890 */ /* 0x000fe2000fffe03f */
[----:B------:R-:W-:Y:S01]  /*1bc0*/  UMOV UR5, 0x80000020 ;  /* 0x8000002000057882 */ /* 0x000fe20000000000 */
[----:B------:R-:W-:Y:S02]  /*1bd0*/  WARPGROUP.DEPBAR.LE gsb0, 0x0 ;  /* 0x00008000000079c5 */ /* 0x000fe40000010000 */
[----:B------:R-:W-:-:S15]  /*1be0*/  WARPGROUP.ARRIVE ;  /* 0x00000000000079c5 */ /* 0x000fde0000000000 */
[----:B------:R-:W-:Y:S01]  /*1bf0*/  HGMMA.64x192x16.F32.BF16 R24, gdesc[UR4], R24, gsb0 ;  /* 0x02e00000041879f0 */ /* 0x000fe20008001818 */
        /* <DEDUP_REMOVED lines=14> */
[----:B------:R-:W-:Y:S01]  /*1ce0*/  BPT.TRAP 0x1 ;  /* 0x000000040000795c */ /* 0x000fe20000300000 */
.L_x_28:
[----:B------:R-:W-:Y:S01]  /*1cf0*/  ISETP.NE.AND P1, PT, R18, RZ, PT ;  /* 0x000000ff1200720c */ /* 0x000fe20003f25270 */
[----:B------:R-:W-:-:S12]  /*1d00*/  UISETP.GT.U32.AND UP0, UPT, UR40, 0x1, UPT ;  /* 0x000000012800788c */ /* 0x000fd8000bf04070 */
[----:B01----:R-:W-:-:S04]  /*1d10*/  @P1 IMAD R4, R3, 0x8, R6 ;  /* 0x0000000803041824 */ /* 0x003fc800078e0206 */
[----:B------:R-:W-:-:S05]  /*1d20*/  @P1 VIADD R4, R4, 0x40 ;  /* 0x0000004004041836 */ /* 0x000fca0000000000 */
[----:B------:R-:W-:-:S04]  /*1d30*/  @P1 PRMT R4, R19, 0x654, R4 ;  /* 0x0000065413041816 */ /* 0x000fc80000000004 */
[----:B------:R0:W-:Y:S01]  /*1d40*/  @P1 SYNCS.ARRIVE.TRANS64.RED.A1T0 RZ, [R4+URZ], RZ ;  /* 0x000000ff04ff19a7 */ /* 0x0001e2000810043f */
[----:B------:R-:W-:-:S13]  /*1d50*/  PLOP3.LUT P1, PT, PT, PT, UP0, 0x80, 0x0 ;  /* 0x000000000000781c */ /* 0x000fda0003f2f008 */
[----:B0-----:R-:W-:Y:S05]  /*1d60*/  @P1 BRA `(.L_x_29) ;  /* 0x0000000000041947 */ /* 0x001fea0003800000 */
[----:B------:R-:W-:Y:S01]  /*1d70*/  BPT.TRAP 0x1 ;  /* 0x000000040000795c */ /* 0x000fe20000300000 */
.L_x_29:
[----:B------:R-:W-:Y:S01]  /*1d80*/  UIADD3 UR10, UR10, 0x1, URZ ;  /* 0x000000010a0a7890 */ /* 0x000fe2000fffe03f */
[C---:B------:R-:W-:Y:S01]  /*1d90*/  ISETP.GT.AND P2, PT, R0.reuse, 0x1, PT ;  /* 0x000000010000780c */ /* 0x040fe20003f44270 */
[----:B------:R-:W-:Y:S02]  /*1da0*/  VIADD R3, R3, 0x1 ;  /* 0x0000000103037836 */ /* 0x000fe40000000000 */
[----:B------:R-:W-:Y:S01]  /*1db0*/  UISETP.NE.AND UP0, UPT, UR10, 0x8, UPT ;  /* 0x000000080a00788c */ /* 0x000fe2000bf05270 */
[----:B------:R-:W-:Y:S02]  /*1dc0*/  VIADD R0, R0, 0xffffffff ;  /* 0xffffffff00007836 */ /* 0x000fe40000000000 */
[C---:B------:R-:W-:Y:S01]  /*1dd0*/  ISETP.NE.AND P1, PT, R3.reuse, 0x8, PT ;  /* 0x000000080300780c */ /* 0x040fe20003f25270 */
[----:B------:R-:W-:Y:S02]  /*1de0*/  USEL UR4, URZ, 0x1, UP0 ;  /* 0x000000013f047887 */ /* 0x000fe40008000000 */
[----:B------:R-:W-:Y:S01]  /*1df0*/  USEL UR10, UR10, URZ, UP0 ;  /* 0x0000003f0a0a7287 */ /* 0x000fe20008000000 */
[----:B------:R-:W-:-:S03]  /*1e00*/  SEL R3, R3, RZ, P1 ;  /* 0x000000ff03037207 */ /* 0x000fc60000800000 */
[----:B------:R-:W-:Y:S01]  /*1e10*/  LOP3.LUT R7, R7, UR4, RZ, 0x3c, !PT ;  /* 0x0000000407077c12 */ /* 0x000fe2000f8e3cff */
[----:B------:R-:W-:Y:S07]  /*1e20*/  @P2 BRA `(.L_x_30) ;  /* 0xfffffffc00042947 */ /* 0x000fee000383ffff */
.L_x_23:
[----:B------:R-:W2:Y:S02]  /*1e30*/  LDC R0, c[0x0][0x28c] ;  /* 0x0000a300ff007b82 */ /* 0x000ea40000000800 */
[----:B--2---:R-:W-:-:S13]  /*1e40*/  ISETP.GE.AND P1, PT, R0, 0x1, PT ;  /* 0x000000010000780c */ /* 0x004fda0003f26270 */
[----:B------:R-:W-:Y:S05]  /*1e50*/  @!P1 BRA `(.L_x_31) ;  /* 0x0000000000449947 */ /* 0x000fea0003800000 */
[----:B------:R-:W-:Y:S05]  /*1e60*/  @!P0 BRA `(.L_x_32) ;  /* 0x0000000000048947 */ /* 0x000fea0003800000 */
[----:B------:R-:W-:Y:S01]  /*1e70*/  BPT.TRAP 0x1 ;  /* 0x000000040000795c */ /* 0x000fe20000300000 */
.L_x_32:
[----:B------:R-:W-:Y:S01]  /*1e80*/  ISETP.NE.AND P0, PT, R18, RZ, PT ;  /* 0x000000ff1200720c */ /* 0x000fe20003f05270 */
[----:B------:R-:W-:-:S12]  /*1e90*/  UISETP.LT.AND UP1, UPT, UR44, 0x1, UPT ;  /* 0x000000012c00788c */ /* 0x000fd8000bf21270 */
[----:B------:R-:W-:-:S05]  /*1ea0*/  VOTEU.ANY UP0, P0 ;  /* 0x00000000003f7886 */ /* 0x000fca0000000100 */
[----:B------:R-:W-:-:S04]  /*1eb0*/  @UP0 USEL UR4, UR44, 0x1, UP1 ;  /* 0x000000012c040887 */ /* 0x000fc80008800000 */
[----:B------:R-:W-:Y:S02]  /*1ec0*/  @UP0 UIADD3 UR4, UR39, UR44, -UR4 ;  /* 0x0000002c27040290 */ /* 0x000fe4000fffe804 */
[----:B------:R-:W-:-:S04]  /*1ed0*/  UISETP.GT.U32.AND UP0, UPT, UR40, 0x1, UPT ;  /* 0x000000012800788c */ /* 0x000fc8000bf04070 */
[----:B------:R-:W-:-:S05]  /*1ee0*/  IMAD.U32 R0, RZ, RZ, UR4 ;  /* 0x00000004ff007e24 */ /* 0x000fca000f8e00ff */
[----:B------:R-:W-:-:S04]  /*1ef0*/  @P0 SHF.L.U32 R0, R0, 0x3, RZ ;  /* 0x0000000300000819 */ /* 0x000fc800000006ff */
[----:B------:R-:W-:-:S04]  /*1f00*/  @P0 LOP3.LUT R0, R0, 0x38, RZ, 0xc0, !PT ;  /* 0x0000003800000812 */ /* 0x000fc800078ec0ff */
[----:B------:R-:W-:-:S04]  /*1f10*/  @P0 IADD3 R0, R6, 0x40, R0 ;  /* 0x0000004006000810 */ /* 0x000fc80007ffe000 */
[----:B------:R-:W-:-:S04]  /*1f20*/  @P0 PRMT R0, R19, 0x654, R0 ;  /* 0x0000065413000816 */ /* 0x000fc80000000000 */
[----:B------:R2:W-:Y:S01]  /*1f30*/  @P0 SYNCS.ARRIVE.TRANS64.RED.A1T0 RZ, [R0+URZ], RZ ;  /* 0x000000ff00ff09a7 */ /* 0x0005e2000810043f */
[----:B------:R-:W-:-:S13]  /*1f40*/  PLOP3.LUT P0, PT, PT, PT, UP0, 0x80, 0x0 ;  /* 0x000000000000781c */ /* 0x000fda0003f0f008 */
[----:B--2---:R-:W-:Y:S05]  /*1f50*/  @P0 BRA `(.L_x_31) ;  /* 0x0000000000040947 */ /* 0x004fea0003800000 */
[----:B------:R-:W-:Y:S01]  /*1f60*/  BPT.TRAP 0x1 ;  /* 0x000000040000795c */ /* 0x000fe20000300000 */
.L_x_31:
[C---:B------:R-:W-:Y:S01]  /*1f70*/  LOP3.LUT R0, R2.reuse, 0x3, RZ, 0xc0, !PT ;  /* 0x0000000302007812 */ /* 0x040fe200078ec0ff */
[----:B------:R-:W-:Y:S01]  /*1f80*/  IMAD.MOV.U32 R3, RZ, RZ, -0x2 ;  /* 0xfffffffeff037424 */ /* 0x000fe200078e00ff */
[----:B------:R-:W-:Y:S01]  /*1f90*/  ULDC UR11, c[0x0][0x288] ;  /* 0x0000a200000b7ab9 */ /* 0x000fe20000000800 */
[----:B------:R-:W-:Y:S01]  /*1fa0*/  UIMAD UR42, UR42, 0xc0, URZ ;  /* 0x000000c02a2a78a4 */ /* 0x000fe2000f8e023f */
[----:B01----:R-:W-:Y:S01]  /*1fb0*/  LOP3.LUT R4, R2, 0x60, RZ, 0xc0, !PT ;  /* 0x0000006002047812 */ /* 0x003fe200078ec0ff */
[----:B------:R-:W-:Y:S01]  /*1fc0*/  IMAD R222, R0, R3, UR11 ;  /* 0x0000000b00de7e24 */ /* 0x000fe2000f8e0203 */
[--C-:B------:R-:W-:Y:S01]  /*1fd0*/  SHF.R.U32.HI R0, RZ, 0x7, R2.reuse ;  /* 0x00000007ff007819 */ /* 0x100fe20000011602 */
[----:B------:R-:W-:Y:S01]  /*1fe0*/  UIADD3 UR39, UR44, UR39, URZ ;  /* 0x000000272c277290 */ /* 0x000fe2000fffe03f */
[----:B------:R-:W-:Y:S01]  /*1ff0*/  SHF.R.U32.HI R3, RZ, 0x2, R2 ;  /* 0x00000002ff037819 */ /* 0x000fe20000011602 */
[----:B------:R-:W-:Y:S01]  /*2000*/  UIMAD.WIDE UR6, UR41, 0x100, URZ ;  /* 0x00000100290678a5 */ /* 0x000fe2000f8e023f */
[----:B------:R-:W-:Y:S01]  /*2010*/  LOP3.LUT R0, R0, 0x1, RZ, 0xc0, !PT ;  /* 0x0000000100007812 */ /* 0x000fe200078ec0ff */
[----:B------:R-:W-:Y:S01]  /*2020*/  USHF.L.U32 UR41, UR41, 0x8, URZ ;  /* 0x0000000829297899 */ /* 0x000fe2000800063f */
[----:B------:R-:W-:Y:S01]  /*2030*/  IMAD.SHL.U32 R216, R2, 0x2, RZ ;  /* 0x0000000202d87824 */ /* 0x000fe200078e00ff */
[----:B------:R-:W-:-:S02]  /*2040*/  UISETP.GE.AND UP2, UPT, UR42, UR11, UPT ;  /* 0x0000000b2a00728c */ /* 0x000fc4000bf46270 */
[----:B------:R-:W-:Y:S01]  /*2050*/  IMAD.U32 R217, RZ, RZ, UR42 ;  /* 0x0000002affd97e24 */ /* 0x000fe2000f8e00ff */
[----:B------:R-:W-:Y:S01]  /*2060*/  ULDC UR10, c[0x0][0x284] ;  /* 0x0000a100000a7ab9 */ /* 0x000fe20000000800 */
[----:B------:R-:W-:Y:S01]  /*2070*/  USHF.R.U32.HI UR4, URZ, 0x3, UR39 ;  /* 0x000000033f047899 */ /* 0x000fe20008011627 */
[----:B------:R-:W-:Y:S01]  /*2080*/  IMAD.SHL.U32 R6, R0, 0x40, RZ ;  /* 0x0000004000067824 */ /* 0x000fe200078e00ff */
[----:B------:R-:W-:Y:S01]  /*2090*/  UISETP.GE.OR UP2, UPT, UR41, UR10, UP2 ;  /* 0x0000000a2900728c */ /* 0x000fe20009746670 */
[----:B------:R-:W-:Y:S01]  /*20a0*/  LOP3.LUT R3, R3, 0x7, RZ, 0xc0, !PT ;  /* 0x0000000703037812 */ /* 0x000fe200078ec0ff */
[----:B------:R-:W-:Y:S01]  /*20b0*/  ULOP3.LUT UR4, UR4, 0x1, URZ, 0xc0, !UPT ;  /* 0x0000000104047892 */ /* 0x000fe2000f8ec03f */
[----:B------:R-:W-:Y:S01]  /*20c0*/  SHF.R.U32.HI R7, RZ, 0x1, R4 ;  /* 0x00000001ff077819 */ /* 0x000fe20000011604 */
[----:B------:R-:W-:Y:S01]  /*20d0*/  USHF.R.S32.HI UR12, URZ, 0x1f, UR43 ;  /* 0x0000001f3f0c7899 */ /* 0x000fe2000801142b */
[----:B------:R-:W-:Y:S01]  /*20e0*/  LOP3.LUT R216, R217, 0x6, R216, 0xf8, !PT ;  /* 0x00000006d9d87812 */ /* 0x000fe200078ef8d8 */
[----:B------:R-:W-:Y:S01]  /*20f0*/  ULDC.64 UR8, c[0x0][0x5d0] ;  /* 0x0001740000087ab9 */ /* 0x000fe20000000a00 */
[----:B------:R-:W-:Y:S01]  /*2100*/  UISETP.GT.U32.AND UP0, UPT, UR39, 0x7, UPT ;  /* 0x000000072700788c */ /* 0x000fe2000bf04070 */
[--C-:B------:R-:W-:Y:S01]  /*2110*/  LOP3.LUT R6, R6, 0x40, R3.reuse, 0xe2, !PT ;  /* 0x0000004006067812 */ /* 0x100fe200078ee203 */
[----:B------:R-:W-:Y:S01]  /*2120*/  UISETP.NE.U32.AND UP1, UPT, UR4, 0x1, UPT ;  /* 0x000000010400788c */ /* 0x000fe2000bf25070 */
[----:B------:R-:W-:Y:S01]  /*2130*/  PLOP3.LUT P0, PT, PT, PT, UP2, 0x80, 0x0 ;  /* 0x000000000000781c */ /* 0x000fe20003f0f028 */
[----:B------:R-:W-:Y:S01]  /*2140*/  UIMAD UR5, UR12, UR8, URZ ;  /* 0x000000080c0572a4 */ /* 0x000fe2000f8e023f */
[----:B------:R-:W-:Y:S01]  /*2150*/  IADD3 R3, RZ, -R7, -R3 ;  /* 0x80000007ff037210 */ /* 0x000fe20007ffe803 */
[----:B------:R-:W-:Y:S01]  /*2160*/  UISETP.LT.U32.AND UP0, UPT, UR44, 0x8, UP0 ;  /* 0x000000082c00788c */ /* 0x000fe20008701070 */
[--C-:B------:R-:W-:Y:S01]  /*2170*/  SHF.R.S32.HI R217, RZ, 0x1f, R216.reuse ;  /* 0x0000001fffd97819 */ /* 0x100fe200000114d8 */
[----:B------:R-:W-:Y:S01]  /*2180*/  IMAD.U32 R5, RZ, RZ, UR8 ;  /* 0x00000008ff057e24 */ /* 0x000fe2000f8e00ff */
[----:B------:R-:W-:Y:S01]  /*2190*/  UISETP.GT.U32.AND UP1, UPT, UR44, 0x7, !UP1 ;  /* 0x000000072c00788c */ /* 0x000fe2000cf24070 */
[----:B------:R-:W-:Y:S01]  /*21a0*/  IMAD R0, R0, -0x40, R3 ;  /* 0xffffffc000007824 */ /* 0x000fe200078e0203 */
[----:B------:R-:W-:Y:S01]  /*21b0*/  UIMAD UR5, UR43, UR9, UR5 ;  /* 0x000000092b0572a4 */ /* 0x000fe2000f8e0205 */
[----:B------:R-:W-:Y:S01]  /*21c0*/  IMAD.U32 R9, RZ, RZ, UR10 ;  /* 0x0000000aff097e24 */ /* 0x000fe2000f8e00ff */
[----:B------:R-:W-:Y:S01]  /*21d0*/  USEL UR8, URZ, 0x1, !UP0 ;  /* 0x000000013f087887 */ /* 0x000fe2000c000000 */
[----:B------:R-:W-:Y:S01]  /*21e0*/  IMAD.WIDE.U32 R4, R5, UR43, R216 ;  /* 0x0000002b05047c25 */ /* 0x000fe2000f8e00d8 */
[----:B------:R-:W-:Y:S01]  /*21f0*/  USEL UR4, URZ, 0x1, !UP1 ;  /* 0x000000013f047887 */ /* 0x000fe2000c800000 */
[----:B------:R-:W-:Y:S01]  /*2200*/  LOP3.LUT R3, R6, UR6, R7, 0xfe, !PT ;  /* 0x0000000606037c12 */ /* 0x000fe2000f8efe07 */
[----:B------:R-:W-:Y:S01]  /*2210*/  ULOP3.LUT UR39, UR39, 0x7, URZ, 0xc0, !UPT ;  /* 0x0000000727277892 */ /* 0x000fe2000f8ec03f */
[----:B------:R-:W-:Y:S01]  /*2220*/  IADD3 R0, R9, -UR41, R0 ;  /* 0x8000002909007c10 */ /* 0x000fe2000fffe000 */
[----:B------:R-:W-:Y:S01]  /*2230*/  ULOP3.LUT UR38, UR4, UR38, UR8, 0x96, !UPT ;  /* 0x0000002604267292 */ /* 0x000fe2000f8e9608 */
[----:B------:R-:W-:Y:S01]  /*2240*/  VIADD R5, R5, UR5 ;  /* 0x0000000505057c36 */ /* 0x000fe20008000000 */
[----:B------:R-:W-:Y:S01]  /*2250*/  UMOV UR41, 0xffffffff ;  /* 0xffffffff00297882 */ /* 0x000fe20000000000 */
[----:B------:R-:W-:Y:S01]  /*2260*/  VIADD R222, R222, -UR42 ;  /* 0x8000002adede7c36 */ /* 0x000fe20008000000 */
[----:B------:R-:W-:Y:S08]  /*2270*/  @P0 BRA `(.L_x_33) ;  /* 0x000000bc00680947 */ /* 0x000ff00003800000 */
[----:B-----5:R-:W-:Y:S01]  /*2280*/  FSETP.NEU.AND P0, PT, R22, RZ, PT ;  /* 0x000000ff1600720b */ /* 0x020fe20003f0d000 */
[----:B------:R-:W-:Y:S01]  /*2290*/  ULDC.64 UR8, c[0x0][0x5c8] ;  /* 0x0001720000087ab9 */ /* 0x000fe20000000a00 */
[----:B------:R-:W-:Y:S01]  /*22a0*/  ISETP.GT.AND P2, PT, R0, RZ, PT ;  /* 0x000000ff0000720c */ /* 0x000fe20003f44270 */
[----:B------:R-:W-:Y:S01]  /*22b0*/  UIMAD UR4, UR7, UR8, URZ ;  /* 0x00000008070472a4 */ /* 0x000fe2000f8e023f */
[----:B------:R-:W-:Y:S01]  /*22c0*/  IMAD.U32 R6, RZ, RZ, UR9 ;  /* 0x00000009ff067e24 */ /* 0x000fe2000f8e00ff */
[----:B------:R-:W-:Y:S01]  /*22d0*/  BSSY B0, `(.L_x_33) ;  /* 0x0000bd4000007945 */ /* 0x000fe20003800000 */
[----:B------:R-:W-:Y:S01]  /*22e0*/  IMAD.WIDE.U32 R4, R3, UR8, R4 ;  /* 0x0000000803047c25 */ /* 0x000fe2000f8e0004 */
[----:B------:R-:W-:-:S03]  /*22f0*/  ISETP.GT.AND P1, PT, R222, RZ, P2 ;  /* 0x000000ffde00720c */ /* 0x000fc60001724270 */
[----:B------:R-:W-:-:S04]  /*2300*/  IMAD R219, R3, R6, UR4 ;  /* 0x0000000403db7e24 */ /* 0x000fc8000f8e0206 */
[----:B------:R-:W-:Y:S01]  /*2310*/  IMAD.IADD R219, R5, 0x1, R219 ;  /* 0x0000000105db7824 */ /* 0x000fe200078e02db */
[----:B------:R-:W-:Y:S06]  /*2320*/  @!P0 BRA `(.L_x_34) ;  /* 0x0000008400788947 */ /* 0x000fec0003800000 */
[----:B------:R-:W0:Y:S01]  /*2330*/  LDC.64 R20, c[0x0][0x5b8] ;  /* 0x00016e00ff147b82 */ /* 0x000e220000000a00 */
[----:B------:R-:W-:-:S07]  /*2340*/  ULDC.64 UR4, c[0x0][0x5c0] ;  /* 0x0001700000047ab9 */ /* 0x000fce0000000a00 */
[----:B------:R-:W1:Y:S08]  /*2350*/  LDC.64 R14, c[0x0][0x5b0] ;  /* 0x00016c00ff0e7b82 */ /* 0x000e700000000a00 */
[----:B------:R-:W2:Y:S01]  /*2360*/  LDC.64 R12, c[0x0][0x5a8] ;  /* 0x00016a00ff0c7b82 */ /* 0x000ea20000000a00 */
[C---:B0-----:R-:W-:Y:S02]  /*2370*/  IMAD R6, R20.reuse, UR12, RZ ;  /* 0x0000000c14067c24 */ /* 0x041fe4000f8e02ff */
[----:B------:R-:W-:-:S04]  /*2380*/  IMAD.WIDE.U32 R10, R20, UR43, R216 ;  /* 0x0000002b140a7c25 */ /* 0x000fc8000f8e00d8 */
[----:B------:R-:W-:Y:S02]  /*2390*/  IMAD R21, R21, UR43, R6 ;  /* 0x0000002b15157c24 */ /* 0x000fe4000f8e0206 */
[----:B-1----:R-:W-:Y:S02]  /*23a0*/  IMAD R6, R14, UR7, RZ ;  /* 0x000000070e067c24 */ /* 0x002fe4000f8e02ff */
[----:B------:R-:W-:Y:S02]  /*23b0*/  IMAD.IADD R9, R11, 0x1, R21 ;  /* 0x000000010b097824 */ /* 0x000fe400078e0215 */
[----:B------:R-:W-:Y:S02]  /*23c0*/  IMAD.MOV.U32 R8, RZ, RZ, R10 ;  /* 0x000000ffff087224 */ /* 0x000fe400078e000a */
[C---:B------:R-:W-:Y:S02]  /*23d0*/  IMAD R221, R3.reuse, R15, R6 ;  /* 0x0000000f03dd7224 */ /* 0x040fe400078e0206 */
[----:B------:R-:W-:-:S04]  /*23e0*/  IMAD.WIDE.U32 R6, R3, R14, R8 ;  /* 0x0000000e03067225 */ /* 0x000fc800078e0008 */
[----:B------:R-:W-:Y:S01]  /*23f0*/  IMAD.IADD R5, R7, 0x1, R221 ;  /* 0x0000000107057824 */ /* 0x000fe200078e02dd */
[----:B--2---:R-:W-:-:S04]  /*2400*/  LEA R224, P0, R6, R12, 0x1 ;  /* 0x0000000c06e07211 */ /* 0x004fc800078008ff */
[----:B------:R-:W-:-:S05]  /*2410*/  LEA.HI.X R225, R6, R13, R5, 0x1, P0 ;  /* 0x0000000d06e17211 */ /* 0x000fca00000f0c05 */
[----:B------:R-:W2:Y:S01]  /*2420*/  @P1 LDG.E.LTC128B.U16 R220, desc[UR36][R224.64] ;  /* 0x00000024e0dc1981 */ /* 0x000ea2000c1e1520 */
[C---:B------:R-:W-:Y:S01]  /*2430*/  LEA R6, P0, R4.reuse, UR4, 0x1 ;  /* 0x0000000404067c11 */ /* 0x040fe2000f8008ff */
[----:B------:R-:W-:Y:S03]  /*2440*/  BSSY B1, `(.L_x_35) ;  /* 0x0000011000017945 */ /* 0x000fe60003800000 */
[----:B------:R-:W-:Y:S01]  /*2450*/  LEA.HI.X R7, R4, UR5, R219, 0x1, P0 ;  /* 0x0000000504077c11 */ /* 0x000fe200080f0cdb */
[----:B------:R-:W-:-:S04]  /*2460*/  IMAD.WIDE.U32 R218, R3, R14, R216 ;  /* 0x0000000e03da7225 */ /* 0x000fc800078e00d8 */
[----:B------:R-:W-:Y:S02]  /*2470*/  IMAD.IADD R219, R221, 0x1, R219 ;  /* 0x00000001dddb7824 */ /* 0x000fe400078e02db */
[----:B------:R-:W-:-:S03]  /*2480*/  IMAD.WIDE.U32 R218, R20, UR43, R218 ;  /* 0x0000002b14da7c25 */ /* 0x000fc6000f8e00da */
[----:B------:R-:W-:Y:S01]  /*2490*/  LEA R4, P0, R218, R12, 0x1 ;  /* 0x0000000cda047211 */ /* 0x000fe200078008ff */
[----:B--2---:R-:W-:-:S04]  /*24a0*/  IMAD.U32 R5, R220, 0x10000, RZ ;  /* 0x00010000dc057824 */ /* 0x004fc800078e00ff */
[----:B------:R-:W-:-:S04]  /*24b0*/  FMUL R5, R5, R22 ;  /* 0x0000001605057220 */ /* 0x000fc80000400000 */
[----:B------:R-:W-:-:S05]  /*24c0*/  FFMA R5, R120, R23, R5 ;  /* 0x0000001778057223 */ /* 0x000fca0000000005 */
[----:B------:R-:W-:-:S04]  /*24d0*/  F2FP.BF16.F32.PACK_AB R5, RZ, R5 ;  /* 0x00000005ff05723e */ /* 0x000fc800000010ff */
[----:B------:R-:W-:Y:S01]  /*24e0*/  PRMT R120, R5, 0x7610, R120 ;  /* 0x0000761005787816 */ /* 0x000fe20000000078 */
[----:B------:R-:W-:-:S04]  /*24f0*/  IMAD.IADD R5, R21, 0x1, R219 ;  /* 0x0000000115057824 */ /* 0x000fc800078e02db */
[----:B------:R0:W-:Y:S01]  /*2500*/  @P1 STG.E.U16 desc[UR36][R6.64], R120 ;  /* 0x0000007806001986 */ /* 0x0001e2000c101524 */
[----:B------:R-:W-:Y:S02]  /*2510*/  LEA.HI.X R5, R218, R13, R5, 0x1, P0 ;  /* 0x0000000dda057211 */ /* 0x000fe400000f0c05 */
[----:B------:R-:W-:-:S13]  /*2520*/  ISETP.GT.AND P0, PT, R222, 0x1, P2 ;  /* 0x00000001de00780c */ /* 0x000fda0001704270 */
[----:B0-----:R-:W-:Y:S05]  /*2530*/  @!P0 BRA `(.L_x_36) ;  /* 0x0000000000048947 */ /* 0x001fea0003800000 */
[----:B------:R0:W5:Y:S02]  /*2540*/  LDG.E.LTC128B.U16 R220, desc[UR36][R4.64+0x2] ;  /* 0x0000022404dc7981 */ /* 0x000164000c1e1520 */
.L_x_36:
[----:B------:R-:W-:Y:S05]  /*2550*/  BSYNC B1 ;  /* 0x0000000000017941 */ /* 0x000fea0003800000 */
.L_x_35:
[C---:B-----5:R-:W-:Y:S01]  /*2560*/  IMAD.U32 R219, R220.reuse, 0x10000, RZ ;  /* 0x00010000dcdb7824 */ /* 0x060fe200078e00ff */
[----:B------:R-:W-:Y:S01]  /*2570*/  PRMT R223, R220, 0x7610, R223 ;  /* 0x00007610dcdf7816 */ /* 0x000fe200000000df */
[----:B------:R-:W-:Y:S02]  /*2580*/  IMAD.SHL.U32 R218, R14, 0x8, RZ ;  /* 0x000000080eda7824 */ /* 0x000fe400078e00ff */
[----:B------:R-:W-:-:S04]  /*2590*/  FMUL R120, R219, R22 ;  /* 0x00000016db787220 */ /* 0x000fc80000400000 */
[----:B------:R-:W-:-:S05]  /*25a0*/  FFMA R120, R121, R23, R120 ;  /* 0x0000001779787223 */ /* 0x000fca0000000078 */
[----:B------:R-:W-:-:S04]  /*25b0*/  F2FP.BF16.F32.PACK_AB R120, RZ, R120 ;  /* 0x00000078ff78723e */ /* 0x000fc800000010ff */
[----:B------:R-:W-:-:S05]  /*25c0*/  PRMT R219, R120, 0x7610, R219 ;  /* 0x0000761078db7816 */ /* 0x000fca00000000db */
[----:B------:R1:W-:Y:S01]  /*25d0*/  @P0 STG.E.U16 desc[UR36][R6.64+0x2], R219 ;  /* 0x000002db06000986 */ /* 0x0003e2000c101524 */
[----:B------:R-:W-:-:S04]  /*25e0*/  ISETP.GT.AND P0, PT, R0, 0x8, PT ;  /* 0x000000080000780c */ /* 0x000fc80003f04270 */
[----:B------:R-:W-:Y:S02]  /*25f0*/  ISETP.GT.AND P1, PT, R222, RZ, P0 ;  /* 0x000000ffde00720c */ /* 0x000fe40000724270 */
[----:B-1----:R-:W-:-:S03]  /*2600*/  SHF.L.U64.HI R219, R14, 0x3, R15 ;  /* 0x000000030edb7819 */ /* 0x002fc6000001020f */
[----:B------:R-:W-:-:S04]  /*2610*/  IMAD.WIDE.U32 R120, R3, R14, R218 ;  /* 0x0000000e03787225 */ /* 0x000fc800078e00da */
[----:B------:R-:W-:Y:S01]  /*2620*/  IMAD.IADD R221, R221, 0x1, R121 ;  /* 0x00000001dddd7824 */ /* 0x000fe200078e0279 */
[----:B------:R-:W-:-:S05]  /*2630*/  IADD3 R121, P3, R10, R120, RZ ;  /* 0x000000780a797210 */ /* 0x000fca0007f7e0ff */
[----:B------:R-:W-:Y:S01]  /*2640*/  IMAD.X R226, R221, 0x1, R9, P3 ;  /* 0x00000001dde27824 */ /* 0x000fe200018e0609 */
[----:B------:R-:W-:-:S04]  /*2650*/  LEA R224, P3, R121, R12, 0x1 ;  /* 0x0000000c79e07211 */ /* 0x000fc800078608ff */
[----:B------:R-:W-:-:S05]  /*2660*/  LEA.HI.X R225, R121, R13, R226, 0x1, P3 ;  /* 0x0000000d79e17211 */ /* 0x000fca00018f0ce2 */
[----:B------:R1:W2:Y:S01]  /*2670*/  @P1 LDG.E.LTC128B.U16 R223, desc[UR36][R224.64] ;  /* 0x00000024e0df1981 */ /* 0x0002a2000c1e1520 */
[----:B------:R-:W-:Y:S01]  /*2680*/  IADD3 R220, P3, R216, R120, RZ ;  /* 0x00000078d8dc7210 */ /* 0x000fe20007f7e0ff */
[----:B------:R-:W-:Y:S01]  /*2690*/  IMAD.U32 R227, RZ, RZ, UR8 ;  /* 0x00000008ffe37e24 */ /* 0x000fe2000f8e00ff */
[----:B------:R-:W-:Y:S03]  /*26a0*/  BSSY B1, `(.L_x_37) ;  /* 0x0000015000017945 */ /* 0x000fe60003800000 */
[----:B------:R-:W-:Y:S02]  /*26b0*/  IMAD.X R221, R217, 0x1, R221, P3 ;  /* 0x00000001d9dd7824 */ /* 0x000fe400018e06dd */
[----:B------:R-:W-:-:S05]  /*26c0*/  IMAD.WIDE.U32 R220, R20, UR43, R220 ;  /* 0x0000002b14dc7c25 */ /* 0x000fca000f8e00dc */
[----:B------:R-:W-:Y:S02]  /*26d0*/  IADD3 R121, R21, R221, RZ ;  /* 0x000000dd15797210 */ /* 0x000fe40007ffe0ff */
[----:B------:R-:W-:-:S04]  /*26e0*/  LEA R120, P3, R220, R12, 0x1 ;  /* 0x0000000cdc787211 */ /* 0x000fc800078608ff */
[----:B------:R-:W-:Y:S01]  /*26f0*/  LEA.HI.X R121, R220, R13, R121, 0x1, P3 ;  /* 0x0000000ddc797211 */ /* 0x000fe200018f0c79 */
[----:B------:R-:W-:-:S04]  /*2700*/  IMAD.U32 R220, RZ, RZ, UR8 ;  /* 0x00000008ffdc7e24 */ /* 0x000fc8000f8e00ff */
[----:B-1----:R-:W-:-:S05]  /*2710*/  IMAD.SHL.U32 R225, R220, 0x10, RZ ;  /* 0x00000010dce17824 */ /* 0x002fca00078e00ff */
[----:B------:R-:W-:Y:S01]  /*2720*/  IADD3 R220, P3, R225, R6, RZ ;  /* 0x00000006e1dc7210 */ /* 0x000fe20007f7e0ff */
[----:B--2---:R-:W-:-:S04]  /*2730*/  IMAD.U32 R221, R223, 0x10000, RZ ;  /* 0x00010000dfdd7824 */ /* 0x004fc800078e00ff */
[----:B------:R-:W-:-:S04]  /*2740*/  FMUL R221, R221, R22 ;  /* 0x00000016dddd7220 */ /* 0x000fc80000400000 */
[----:B------:R-:W-:Y:S01]  /*2750*/  FFMA R221, R122, R23, R221 ;  /* 0x000000177add7223 */ /* 0x000fe200000000dd */
[----:B------:R-:W-:-:S04]  /*2760*/  IMAD.U32 R122, RZ, RZ, UR9 ;  /* 0x00000009ff7a7e24 */ /* 0x000fc8000f8e00ff */
[----:B------:R-:W-:Y:S02]  /*2770*/  F2FP.BF16.F32.PACK_AB R221, RZ, R221 ;  /* 0x000000ddffdd723e */ /* 0x000fe400000010ff */
[--C-:B------:R-:W-:Y:S02]  /*2780*/  SHF.L.U64.HI R227, R227, 0x4, R122.reuse ;  /* 0x00000004e3e37819 */ /* 0x100fe4000001027a */
[----:B------:R-:W-:-:S03]  /*2790*/  PRMT R122, R221, 0x7610, R122 ;  /* 0x00007610dd7a7816 */ /* 0x000fc6000000007a */
[----:B------:R-:W-:-:S05]  /*27a0*/  IMAD.X R221, R227, 0x1, R7, P3 ;  /* 0x00000001e3dd7824 */ /* 0x000fca00018e0607 */
[----:B------:R1:W-:Y:S01]  /*27b0*/  @P1 STG.E.U16 desc[UR36][R220.64], R122 ;  /* 0x0000007adc001986 */ /* 0x0003e2000c101524 */
[----:B------:R-:W-:-:S13]  /*27c0*/  ISETP.GT.AND P1, PT, R222, 0x1, P0 ;  /* 0x00000001de00780c */ /* 0x000fda0000724270 */
[----:B-1----:R-:W-:Y:S05]  /*27d0*/  @!P1 BRA `(.L_x_38) ;  /* 0x0000000000049947 */ /* 0x002fea0003800000 */
[----:B------:R1:W5:Y:S02]  /*27e0*/  LDG.E.LTC128B.U16 R223, desc[UR36][R120.64+0x2] ;  /* 0x0000022478df7981 */ /* 0x000364000c1e1520 */
.L_x_38:
[----:B------:R-:W-:Y:S05]  /*27f0*/  BSYNC B1 ;  /* 0x0000000000017941 */ /* 0x000fea0003800000 */
.L_x_37:
[----:B-----5:R-:W-:Y:S01]  /*2800*/  IMAD.U32 R229, R223, 0x10000, RZ ;  /* 0x00010000dfe57824 */ /* 0x020fe200078e00ff */
[----:B------:R-:W-:Y:S01]  /*2810*/  ISETP.GT.AND P3, PT, R222, 0x8, P2 ;  /* 0x00000008de00780c */ /* 0x000fe20001764270 */
[----:B------:R-:W-:Y:S02]  /*2820*/  BSSY B1, `(.L_x_39) ;  /* 0x000000a000017945 */ /* 0x000fe40003800000 */
[----:B------:R-:W-:-:S04]  /*2830*/  FMUL R122, R229, R22 ;  /* 0x00000016e57a7220 */ /* 0x000fc80000400000 */
[----:B------:R-:W-:Y:S01]  /*2840*/  FFMA R122, R123, R23, R122 ;  /* 0x000000177b7a7223 */ /* 0x000fe2000000007a */
[----:B------:R-:W-:-:S04]  /*2850*/  @P1 IMAD.MOV.U32 R123, RZ, RZ, R221 ;  /* 0x000000ffff7b1224 */ /* 0x000fc800078e00dd */
[----:B------:R-:W-:-:S04]  /*2860*/  F2FP.BF16.F32.PACK_AB R122, RZ, R122 ;  /* 0x0000007aff7a723e */ /* 0x000fc800000010ff */
[----:B------:R-:W-:Y:S01]  /*2870*/  PRMT R224, R122, 0x7610, R224 ;  /* 0x000076107ae07816 */ /* 0x000fe200000000e0 */
[----:B------:R-:W-:-:S05]  /*2880*/  @P1 IMAD.MOV.U32 R122, RZ, RZ, R220 ;  /* 0x000000ffff7a1224 */ /* 0x000fca00078e00dc */
[----:B------:R2:W-:Y:S01]  /*2890*/  @P1 STG.E.U16 desc[UR36][R122.64+0x2], R224 ;  /* 0x000002e07a001986 */ /* 0x0005e2000c101524 */
[----:B------:R-:W-:Y:S05]  /*28a0*/  @!P3 BRA `(.L_x_40) ;  /* 0x000000000004b947 */ /* 0x000fea0003800000 */
[----:B------:R3:W5:Y:S02]  /*28b0*/  LDG.E.LTC128B.U16 R223, desc[UR36][R4.64+0x10] ;  /* 0x0000102404df7981 */ /* 0x000764000c1e1520 */
.L_x_40:
[----:B------:R-:W-:Y:S05]  /*28c0*/  BSYNC B1 ;  /* 0x0000000000017941 */ /* 0x000fea0003800000 */
.L_x_39:
[----:B--2--5:R-:W-:Y:S01]  /*28d0*/  IMAD.U32 R123, R223, 0x10000, RZ ;  /* 0x00010000df7b7824 */ /* 0x024fe200078e00ff */
[----:B------:R-:W-:Y:S01]  /*28e0*/  ISETP.GT.AND P1, PT, R222, 0x9, P2 ;  /* 0x00000009de00780c */ /* 0x000fe20001724270 */
[----:B------:R-:W-:Y:S02]  /*28f0*/  BSSY B1, `(.L_x_41) ;  /* 0x0000007000017945 */ /* 0x000fe40003800000 */
[----:B------:R-:W-:-:S04]  /*2900*/  FMUL R123, R123, R22 ;  /* 0x000000167b7b7220 */ /* 0x000fc80000400000 */
[----:B------:R-:W-:-:S05]  /*2910*/  FFMA R123, R124, R23, R123 ;  /* 0x000000177c7b7223 */ /* 0x000fca000000007b */
[----:B------:R-:W-:-:S05]  /*2920*/  F2FP.BF16.F32.PACK_AB R123, RZ, R123 ;  /* 0x0000007bff7b723e */ /* 0x000fca00000010ff */
[----:B------:R2:W-:Y:S01]  /*2930*/  @P3 STG.E.U16 desc[UR36][R6.64+0x10], R123 ;  /* 0x0000107b06003986 */ /* 0x0005e2000c101524 */
[----:B------:R-:W-:Y:S05]  /*2940*/  @!P1 BRA `(.L_x_42) ;  /* 0x0000000000049947 */ /* 0x000fea0003800000 */
[----:B------:R4:W5:Y:S02]  /*2950*/  LDG.E.LTC128B.U16 R223, desc[UR36][R4.64+0x12] ;  /* 0x0000122404df7981 */ /* 0x000964000c1e1520 */
.L_x_42:
[----:B------:R-:W-:Y:S05]  /*2960*/  BSYNC B1 ;  /* 0x0000000000017941 */ /* 0x000fea0003800000 */
.L_x_41:
        /* <DEDUP_REMOVED lines=9> */
.L_x_44:
[----:B------:R-:W-:Y:S05]  /*2a00*/  BSYNC B1 ;  /* 0x0000000000017941 */ /* 0x000fea0003800000 */
.L_x_43:
[----:B-----5:R-:W-:Y:S01]  /*2a10*/  IMAD.U32 R123, R223, 0x10000, RZ ;  /* 0x00010000df7b7824 */ /* 0x020fe200078e00ff */
[----:B------:R-:W-:Y:S01]  /*2a20*/  ISETP.GT.AND P1, PT, R222, 0x9, P0 ;  /* 0x00000009de00780c */ /* 0x000fe20000724270 */
[----:B--2---:R-:W-:Y:S01]  /*2a30*/  @P3 IMAD.MOV.U32 R122, RZ, RZ, R220 ;  /* 0x000000ffff7a3224 */ /* 0x004fe200078e00dc */
[----:B------:R-:W-:Y:S01]  /*2a40*/  BSSY B1, `(.L_x_45) ;  /* 0x0000009000017945 */ /* 0x000fe20003800000 */
[----:B------:R-:W-:-:S04]  /*2a50*/  FMUL R123, R123, R22 ;  /* 0x000000167b7b7220 */ /* 0x000fc80000400000 */
[----:B------:R-:W-:-:S05]  /*2a60*/  FFMA R123, R126, R23, R123 ;  /* 0x000000177e7b7223 */ /* 0x000fca000000007b */
[----:B------:R-:W-:-:S04]  /*2a70*/  F2FP.BF16.F32.PACK_AB R123, RZ, R123 ;  /* 0x0000007bff7b723e */ /* 0x000fc800000010ff */
[----:B------:R-:W-:Y:S01]  /*2a80*/  PRMT R124, R123, 0x7610, R124 ;  /* 0x000076107b7c7816 */ /* 0x000fe2000000007c */
[----:B------:R-:W-:-:S05]  /*2a90*/  @P3 IMAD.MOV.U32 R123, RZ, RZ, R221 ;  /* 0x000000ffff7b3224 */ /* 0x000fca00078e00dd */
[----:B------:R2:W-:Y:S01]  /*2aa0*/  @P3 STG.E.U16 desc[UR36][R122.64+0x10], R124 ;  /* 0x0000107c7a003986 */ /* 0x0005e2000c101524 */
[----:B------:R-:W-:Y:S05]  /*2ab0*/  @!P1 BRA `(.L_x_46) ;  /* 0x0000000000049947 */ /* 0x000fea0003800000 */
[----:B------:R0:W5:Y:S02]  /*2ac0*/  LDG.E.LTC128B.U16 R223, desc[UR36][R120.64+0x12] ;  /* 0x0000122478df7981 */ /* 0x000164000c1e1520 */
.L_x_46:
[----:B------:R-:W-:Y:S05]  /*2ad0*/  BSYNC B1 ;  /* 0x0000000000017941 */ /* 0x000fea0003800000 */
.L_x_45:
[----:B--2--5:R-:W-:Y:S01]  /*2ae0*/  IMAD.U32 R123, R223, 0x10000, RZ ;  /* 0x00010000df7b7824 */ /* 0x024fe200078e00ff */
[----:B------:R-:W-:Y:S01]  /*2af0*/  ISETP.GT.AND P3, PT, R222, 0x10, P2 ;  /* 0x00000010de00780c */ /* 0x000fe20001764270 */
[----:B------:R-:W-:Y:S02]  /*2b00*/  BSSY B1, `(.L_x_47) ;  /* 0x000000a000017945 */ /* 0x000fe40003800000 */
[----:B------:R-:W-:Y:S01]  /*2b10*/  FMUL R122, R123, R22 ;  /* 0x000000167b7a7220 */ /* 0x000fe20000400000 */
[----:B------:R-:W-:-:S03]  /*2b20*/  @P1 IMAD.MOV.U32 R123, RZ, RZ, R221 ;  /* 0x000000ffff7b1224 */ /* 0x000fc600078e00dd */
[----:B------:R-:W-:-:S05]  /*2b30*/  FFMA R122, R127, R23, R122 ;  /* 0x000000177f7a7223 */ /* 0x000fca000000007a */
[----:B------:R-:W-:-:S04]  /*2b40*/  F2FP.BF16.F32.PACK_AB R122, RZ, R122 ;  /* 0x0000007aff7a723e */ /* 0x000fc800000010ff */
[----:B------:R-:W-:Y:S01]  /*2b50*/  PRMT R124, R122, 0x7610, R124 ;  /* 0x000076107a7c7816 */ /* 0x000fe2000000007c */
[----:B------:R-:W-:-:S05]  /*2b60*/  @P1 IMAD.MOV.U32 R122, RZ, RZ, R220 ;  /* 0x000000ffff7a1224 */ /* 0x000fca00078e00dc */
[----:B------:R2:W-:Y:S01]  /*2b70*/  @P1 STG.E.U16 desc[UR36][R122.64+0x12], R124 ;  /* 0x0000127c7a001986 */ /* 0x0005e2000c101524 */
[----:B------:R-:W-:Y:S05]  /*2b80*/  @!P3 BRA `(.L_x_48) ;  /* 0x000000000004b947 */ /* 0x000fea0003800000 */
[----:B------:R0:W5:Y:S02]  /*2b90*/  LDG.E.LTC128B.U16 R223, desc[UR36][R4.64+0x20] ;  /* 0x0000202404df7981 */ /* 0x000164000c1e1520 */
.L_x_48:
[----:B------:R-:W-:Y:S05]  /*2ba0*/  BSYNC B1 ;  /* 0x0000000000017941 */ /* 0x000fea0003800000 */
.L_x_47:
        /* <DEDUP_REMOVED lines=9> */
.L_x_50:
[----:B------:R-:W-:Y:S05]  /*2c40*/  BSYNC B1 ;  /* 0x0000000000017941 */ /* 0x000fea0003800000 */
.L_x_49:
        /* <DEDUP_REMOVED lines=9> */
.L_x_52:
[----:B------:R-:W-:Y:S05]  /*2ce0*/  BSYNC B1 ;  /* 0x0000000000017941 */ /* 0x000fea0003800000 */
.L_x_51:
[----:B-----5:R-:W-:Y:S01]  /*2cf0*/  IMAD.U32 R123, R223, 0x10000, RZ ;  /* 0x00010000df7b7824 */ /* 0x020fe200078e00ff */
[----:B------:R-:W-:Y:S01]  /*2d00*/  ISETP.GT.AND P1, PT, R222, 0x11, P0 ;  /* 0x00000011de00780c */ /* 0x000fe20000724270 */
[----:B--2---:R-:W-:Y:S01]  /*2d10*/  @P3 IMAD.MOV.U32 R122, RZ, RZ, R220 ;  /* 0x000000ffff7a3224 */ /* 0x004fe200078e00dc */
[----:B------:R-:W-:Y:S01]  /*2d20*/  BSSY B1, `(.L_x_53) ;  /* 0x0000009000017945 */ /* 0x000fe20003800000 */
[----:B------:R-:W-:-:S04]  /*2d30*/  FMUL R123, R123, R22 ;  /* 0x000000167b7b7220 */ /* 0x000fc80000400000 */
[----:B------:R-:W-:-:S05]  /*2d40*/  FFMA R123, R130, R23, R123 ;  /* 0x00000017827b7223 */ /* 0x000fca000000007b */
[----:B------:R-:W-:-:S04]  /*2d50*/  F2FP.BF16.F32.PACK_AB R123, RZ, R123 ;  /* 0x0000007bff7b723e */ /* 0x000fc800000010ff */
[----:B------:R-:W-:Y:S02]  /*2d60*/  PRMT R124, R123, 0x7610, R124 ;  /* 0x000076107b7c7816 */ /* 0x000fe4000000007c */
[----:B------:R-:W-:-:S05]  /*2d70*/  @P3 MOV R123, R221 ;  /* 0x000000dd007b3202 */ /* 0x000fca0000000f00 */
[----:B------:R2:W-:Y:S01]  /*2d80*/  @P3 STG.E.U16 desc[UR36][R122.64+0x20], R124 ;  /* 0x0000207c7a003986 */ /* 0x0005e2000c101524 */
[----:B------:R-:W-:Y:S05]  /*2d90*/  @!P1 BRA `(.L_x_54) ;  /* 0x0000000000049947 */ /* 0x000fea0003800000 */
[----:B------:R0:W5:Y:S02]  /*2da0*/  LDG.E.LTC128B.U16 R223, desc[UR36][R120.64+0x22] ;  /* 0x0000222478df7981 */ /* 0x000164000c1e1520 */
.L_x_54:
[----:B------:R-:W-:Y:S05]  /*2db0*/  BSYNC B1 ;  /* 0x0000000000017941 */ /* 0x000fea0003800000 */
.L_x_53:
        /* <DEDUP_REMOVED lines=12> */
.L_x_56:
[----:B------:R-:W-:Y:S05]  /*2e80*/  BSYNC B1 ;  /* 0x0000000000017941 */ /* 0x000fea0003800000 */
.L_x_55:
        /* <DEDUP_REMOVED lines=9> */
.L_x_58:
[----:B------:R-:W-:Y:S05]  /*2f20*/  BSYNC B1 ;  /* 0x0000000000017941 */ /* 0x000fea0003800000 */
.L_x_57:
        /* <DEDUP_REMOVED lines=9> */
.L_x_60:
[----:B------:R-:W-:Y:S05]  /*2fc0*/  BSYNC B1 ;  /* 0x0000000000017941 */ /* 0x000fea0003800000 */
.L_x_59:
        /* <DEDUP_REMOVED lines=12> */
.L_x_62:
[----:B------:R-:W-:Y:S05]  /*3090*/  BSYNC B1 ;  /* 0x0000000000017941 */ /* 0x000fea0003800000 */
.L_x_61:
        /* <DEDUP_REMOVED lines=12> */
.L_x_64:
[----:B------:R-:W-:Y:S05]  /*3160*/  BSYNC B1 ;  /* 0x0000000000017941 */ /* 0x000fea0003800000 */
.L_x_63:
        /* <DEDUP_REMOVED lines=9> */
.L_x_66:
[----:B------:R-:W-:Y:S05]  /*3200*/  BSYNC B1 ;  /* 0x0000000000017941 */ /* 0x000fea0003800000 */
.L_x_65:
        /* <DEDUP_REMOVED lines=9> */
.L_x_68:
[----:B------:R-:W-:Y:S05]  /*32a0*/  BSYNC B1 ;  /* 0x0000000000017941 */ /* 0x000fea0003800000 */
.L_x_67:
        /* <DEDUP_REMOVED lines=12> */
.L_x_70:
[----:B------:R-:W-:Y:S05]  /*3370*/  BSYNC B1 ;  /* 0x0000000000017941 */ /* 0x000fea0003800000 */
.L_x_69:
        /* <DEDUP_REMOVED lines=12> */
.L_x_72:
[----:B------:R-:W-:Y:S05]  /*3440*/  BSYNC B1 ;  /* 0x0000000000017941 */ /* 0x000fea0003800000 */
.L_x_71:
        /* <DEDUP_REMOVED lines=9> */
.L_x_74:
[----:B------:R-:W-:Y:S05]  /*34e0*/  BSYNC B1 ;  /* 0x0000000000017941 */ /* 0x000fea0003800000 */
.L_x_73:
        /* <DEDUP_REMOVED lines=9> */
.L_x_76:
[----:B------:R-:W-:Y:S05]  /*3580*/  BSYNC B1 ;  /* 0x0000000000017941 */ /* 0x000fea0003800000 */
.L_x_75:
[----:B-----5:R-:W-:Y:S01]  /*3590*/  SHF.L.U32 R123, R223, 0x10, RZ ;  /* 0x00000010df7b7819 */ /* 0x020fe200000006ff */
[----:B--2---:R-:W-:Y:S01]  /*35a0*/  @P3 IMAD.MOV.U32 R122, RZ, RZ, R220 ;  /* 0x000000ffff7a3224 */ /* 0x004fe200078e00dc */
[----:B------:R-:W-:Y:S01]  /*35b0*/  ISETP.GT.AND P1, PT, R222, 0x29, P0 ;  /* 0x00000029de00780c */ /* 0x000fe20000724270 */
[----:B------:R-:W-:Y:S02]  /*35c0*/  BSSY B1, `(.L_x_77) ;  /* 0x0000009000017945 */ /* 0x000fe40003800000 */
        /* <DEDUP_REMOVED lines=8> */
.L_x_78:
[----:B------:R-:W-:Y:S05]  /*3650*/  BSYNC B1 ;  /* 0x0000000000017941 */ /* 0x000fea0003800000 */
.L_x_77:
        /* <DEDUP_REMOVED lines=12> */
.L_x_80:
[----:B------:R-:W-:Y:S05]  /*3720*/  BSYNC B1 ;  /* 0x0000000000017941 */ /* 0x000fea0003800000 */
.L_x_79:
        /* <DEDUP_REMOVED lines=9> */
.L_x_82:
[----:B------:R-:W-:Y:S05]  /*37c0*/  BSYNC B1 ;  /* 0x0000000000017941 */ /* 0x000fea0003800000 */
.L_x_81:
        /* <DEDUP_REMOVED lines=9> */
.L_x_84:
[----:B------:R-:W-:Y:S05]  /*3860*/  BSYNC B1 ;  /* 0x0000000000017941 */ /* 0x000fea0003800000 */
.L_x_83:
        /* <DEDUP_REMOVED lines=12> */
.L_x_86:
[----:B------:R-:W-:Y:S05]  /*3930*/  BSYNC B1 ;  /* 0x0000000000017941 */ /* 0x000fea0003800000 */
.L_x_85:
        /* <DEDUP_REMOVED lines=12> */
.L_x_88:
[----:B------:R-:W-:Y:S05]  /*3a00*/  BSYNC B1 ;  /* 0x0000000000017941 */ /* 0x000fea0003800000 */
.L_x_87:
        /* <DEDUP_REMOVED lines=9> */
.L_x_90:
[----:B------:R-:W-:Y:S05]  /*3aa0*/  BSYNC B1 ;  /* 0x0000000000017941 */ /* 0x000fea0003800000 */
.L_x_89:
        /* <DEDUP_REMOVED lines=9> */
.L_x_92:
[----:B------:R-:W-:Y:S05]  /*3b40*/  BSYNC B1 ;  /* 0x0000000000017941 */ /* 0x000fea0003800000 */
.L_x_91:
        /* <DEDUP_REMOVED lines=12> */
.L_x_94:
[----:B------:R-:W-:Y:S05]  /*3c10*/  BSYNC B1 ;  /* 0x0000000000017941 */ /* 0x000fea0003800000 */
.L_x_93:
        /* <DEDUP_REMOVED lines=12> */
.L_x_96:
[----:B------:R-:W-:Y:S05]  /*3ce0*/  BSYNC B1 ;  /* 0x0000000000017941 */ /* 0x000fea0003800000 */
.L_x_95:
[----:B--2--5:R-:W-:Y:S01]  /*3cf0*/  SHF.L.U32 R123, R223, 0x10, RZ ;  /* 0x00000010df7b7819 */ /* 0x024fe200000006ff */
[----:B------:R-:W-:Y:S01]  /*3d00*/  BSSY B1, `(.L_x_97) ;  /* 0x0000008000017945 */ /* 0x000fe20003800000 */
[----:B------:R-:W-:-:S03]  /*3d10*/  ISETP.GT.AND P1, PT, R222, 0x41, P2 ;  /* 0x00000041de00780c */ /* 0x000fc60001724270 */
[----:B------:R-:W-:-:S04]  /*3d20*/  FMUL R123, R123, R22 ;  /* 0x000000167b7b7220 */ /* 0x000fc80000400000 */
[----:B------:R-:W-:-:S05]  /*3d30*/  FFMA R123, R152, R23, R123 ;  /* 0x00000017987b7223 */ /* 0x000fca000000007b */
[----:B------:R-:W-:-:S05]  /*3d40*/  F2FP.BF16.F32.PACK_AB R123, RZ, R123 ;  /* 0x0000007bff7b723e */ /* 0x000fca00000010ff */
[----:B------:R2:W-:Y:S01]  /*3d50*/  @P3 STG.E.U16 desc[UR36][R6.64+0x80], R123 ;  /* 0x0000807b06003986 */ /* 0x0005e2000c101524 */
[----:B------:R-:W-:Y:S05]  /*3d60*/  @!P1 BRA `(.L_x_98) ;  /* 0x0000000000049947 */ /* 0x000fea0003800000 */
[----:B------:R0:W5:Y:S02]  /*3d70*/  LDG.E.LTC128B.U16 R223, desc[UR36][R4.64+0x82] ;  /* 0x0000822404df7981 */ /* 0x000164000c1e1520 */
.L_x_98:
[----:B------:R-:W-:Y:S05]  /*3d80*/  BSYNC B1 ;  /* 0x0000000000017941 */ /* 0x000fea0003800000 */
.L_x_97:
        /* <DEDUP_REMOVED lines=9> */
.L_x_100:
[----:B------:R-:W-:Y:S05]  /*3e20*/  BSYNC B1 ;  /* 0x0000000000017941 */ /* 0x000fea0003800000 */
.L_x_99:
        /* <DEDUP_REMOVED lines=12> */
.L_x_102:
[----:B------:R-:W-:Y:S05]  /*3ef0*/  BSYNC B1 ;  /* 0x0000000000017941 */ /* 0x000fea0003800000 */
.L_x_101:
        /* <DEDUP_REMOVED lines=12> */
.L_x_104:
[----:B------:R-:W-:Y:S05]  /*3fc0*/  BSYNC B1 ;  /* 0x0000000000017941 */ /* 0x000fea0003800000 */
.L_x_103:
        /* <DEDUP_REMOVED lines=9> */
.L_x_106:
[----:B------:R-:W-:Y:S05]  /*4060*/  BSYNC B1 ;  /* 0x0000000000017941 */ /* 0x000fea0003800000 */
.L_x_105:
        /* <DEDUP_REMOVED lines=9> */
.L_x_108:
[----:B------:R-:W-:Y:S05]  /*4100*/  BSYNC B1 ;  /* 0x0000000000017941 */ /* 0x000fea0003800000 */
.L_x_107:
        /* <DEDUP_REMOVED lines=12> */
.L_x_110:
[----:B------:R-:W-:Y:S05]  /*41d0*/  BSYNC B1 ;  /* 0x0000000000017941 */ /* 0x000fea0003800000 */
.L_x_109:
        /* <DEDUP_REMOVED lines=12> */
.L_x_112:
[----:B------:R-:W-:Y:S05]  /*42a0*/  BSYNC B1 ;  /* 0x0000000000017941 */ /* 0x000fea0003800000 */
.L_x_111:
        /* <DEDUP_REMOVED lines=9> */
.L_x_114:
[----:B------:R-:W-:Y:S05]  /*4340*/  BSYNC B1 ;  /* 0x0000000000017941 */ /* 0x000fea0003800000 */
.L_x_113:
        /* <DEDUP_REMOVED lines=9> */
.L_x_116:
[----:B------:R-:W-:Y:S05]  /*43e0*/  BSYNC B1 ;  /* 0x0000000000017941 */ /* 0x000fea0003800000 */
.L_x_115:
        /* <DEDUP_REMOVED lines=12> */
.L_x_118:
[----:B------:R-:W-:Y:S05]  /*44b0*/  BSYNC B1 ;  /* 0x0000000000017941 */ /* 0x000fea0003800000 */
.L_x_117:
[----:B--2--5:R-:W-:Y:S01]  /*44c0*/  IMAD.U32 R123, R223, 0x10000, RZ ;  /* 0x00010000df7b7824 */ /* 0x024fe200078e00ff */
[----:B------:R-:W-:Y:S01]  /*44d0*/  ISETP.GT.AND P3, PT, R222, 0x58, P2 ;  /* 0x00000058de00780c */ /* 0x000fe20001764270 */
[----:B------:R-:W-:Y:S02]  /*44e0*/  BSSY B1, `(.L_x_119) ;  /* 0x000000a000017945 */ /* 0x000fe40003800000 */
[----:B------:R-:W-:Y:S01]  /*44f0*/  FMUL R122, R123, R22 ;  /* 0x000000167b7a7220 */ /* 0x000fe20000400000 */
[----:B------:R-:W-:-:S03]  /*4500*/  @P1 IMAD.MOV.U32 R123, RZ, RZ, R221 ;  /* 0x000000ffff7b1224 */ /* 0x000fc600078e00dd */
[----:B------:R-:W-:-:S05]  /*4510*/  FFMA R122, R163, R23, R122 ;  /* 0x00000017a37a7223 */ /* 0x000fca000000007a */
[----:B------:R-:W-:-:S04]  /*4520*/  F2FP.BF16.F32.PACK_AB R122, RZ, R122 ;  /* 0x0000007aff7a723e */ /* 0x000fc800000010ff */
[----:B------:R-:W-:Y:S02]  /*4530*/  PRMT R124, R122, 0x7610, R124 ;  /* 0x000076107a7c7816 */ /* 0x000fe4000000007c */
[----:B------:R-:W-:-:S05]  /*4540*/  @P1 MOV R122, R220 ;  /* 0x000000dc007a1202 */ /* 0x000fca0000000f00 */
[----:B------:R2:W-:Y:S01]  /*4550*/  @P1 STG.E.U16 desc[UR36][R122.64+0xa2], R124 ;  /* 0x0000a27c7a001986 */ /* 0x0005e2000c101524 */
[----:B------:R-:W-:Y:S05]  /*4560*/  @!P3 BRA `(.L_x_120) ;  /* 0x000000000004b947 */ /* 0x000fea0003800000 */
[----:B------:R0:W5:Y:S02]  /*4570*/  LDG.E.LTC128B.U16 R223, desc[UR36][R4.64+0xb0] ;  /* 0x0000b02404df7981 */ /* 0x000164000c1e1520 */
.L_x_120:
[----:B------:R-:W-:Y:S05]  /*4580*/  BSYNC B1 ;  /* 0x0000000000017941 */ /* 0x000fea0003800000 */
.L_x_119:
        /* <DEDUP_REMOVED lines=9> */
.L_x_122:
[----:B------:R-:W-:Y:S05]  /*4620*/  BSYNC B1 ;  /* 0x0000000000017941 */ /* 0x000fea0003800000 */
.L_x_121:
        /* <DEDUP_REMOVED lines=9> */
.L_x_124:
[----:B------:R-:W-:Y:S05]  /*46c0*/  BSYNC B1 ;  /* 0x0000000000017941 */ /* 0x000fea0003800000 */
.L_x_123:
        /* <DEDUP_REMOVED lines=12> */
.L_x_126:
[----:B------:R-:W-:Y:S05]  /*4790*/  BSYNC B1 ;  /* 0x0000000000017941 */ /* 0x000fea0003800000 */
.L_x_125:
        /* <DEDUP_REMOVED lines=12> */
.L_x_128:
[----:B------:R-:W-:Y:S05]  /*4860*/  BSYNC B1 ;  /* 0x0000000000017941 */ /* 0x000fea0003800000 */
.L_x_127:
        /* <DEDUP_REMOVED lines=9> */
.L_x_130:
[----:B------:R-:W-:Y:S05]  /*4900*/  BSYNC B1 ;  /* 0x0000000000017941 */ /* 0x000fea0003800000 */
.L_x_129:
        /* <DEDUP_REMOVED lines=9> */
.L_x_132:
[----:B------:R-:W-:Y:S05]  /*49a0*/  BSYNC B1 ;  /* 0x0000000000017941 */ /* 0x000fea0003800000 */
.L_x_131:
        /* <DEDUP_REMOVED lines=12> */
.L_x_134:
[----:B------:R-:W-:Y:S05]  /*4a70*/  BSYNC B1 ;  /* 0x0000000000017941 */ /* 0x000fea0003800000 */
.L_x_133:
        /* <DEDUP_REMOVED lines=12> */
.L_x_136:
[----:B------:R-:W-:Y:S05]  /*4b40*/  BSYNC B1 ;  /* 0x0000000000017941 */ /* 0x000fea0003800000 */
.L_x_135:
        /* <DEDUP_REMOVED lines=9> */
.L_x_138:
[----:B------:R-:W-:Y:S05]  /*4be0*/  BSYNC B1 ;  /* 0x0000000000017941 */ /* 0x000fea0003800000 */
.L_x_137:
        /* <DEDUP_REMOVED lines=9> */
.L_x_140:
[----:B------:R-:W-:Y:S05]  /*4c80*/  BSYNC B1 ;  /* 0x0000000000017941 */ /* 0x000fea0003800000 */
.L_x_139:
        /* <DEDUP_REMOVED lines=12> */
.L_x_142:
[----:B------:R-:W-:Y:S05]  /*4d50*/  BSYNC B1 ;  /* 0x0000000000017941 */ /* 0x000fea0003800000 */
.L_x_141:
        /* <DEDUP_REMOVED lines=12> */
.L_x_144:
[----:B------:R-:W-:Y:S05]  /*4e20*/  BSYNC B1 ;  /* 0x0000000000017941 */ /* 0x000fea0003800000 */
.L_x_143:
        /* <DEDUP_REMOVED lines=9> */
.L_x_146:
[----:B------:R-:W-:Y:S05]  /*4ec0*/  BSYNC B1 ;  /* 0x0000000000017941 */ /* 0x000fea0003800000 */
.L_x_145:
        /* <DEDUP_REMOVED lines=9> */
.L_x_148:
[----:B------:R-:W-:Y:S05]  /*4f60*/  BSYNC B1 ;  /* 0x0000000000017941 */ /* 0x000fea0003800000 */
.L_x_147:
        /* <DEDUP_REMOVED lines=12> */
.L_x_150:
[----:B------:R-:W-:Y:S05]  /*5030*/  BSYNC B1 ;  /* 0x0000000000017941 */ /* 0x000fea0003800000 */
.L_x_149:
        /* <DEDUP_REMOVED lines=12> */
.L_x_152:
[----:B------:R-:W-:Y:S05]  /*5100*/  BSYNC B1 ;  /* 0x0000000000017941 */ /* 0x000fea0003800000 */
.L_x_151:
        /* <DEDUP_REMOVED lines=9> */
.L_x_154:
[----:B------:R-:W-:Y:S05]  /*51a0*/  BSYNC B1 ;  /* 0x0000000000017941 */ /* 0x000fea0003800000 */
.L_x_153:
        /* <DEDUP_REMOVED lines=9> */
.L_x_156:
[----:B------:R-:W-:Y:S05]  /*5240*/  BSYNC B1 ;  /* 0x0000000000017941 */ /* 0x000fea0003800000 */
.L_x_155:
        /* <DEDUP_REMOVED lines=12> */
.L_x_158:
[----:B------:R-:W-:Y:S05]  /*5310*/  BSYNC B1 ;  /* 0x0000000000017941 */ /* 0x000fea0003800000 */
.L_x_157:
        /* <DEDUP_REMOVED lines=12> */
.L_x_160:
[----:B------:R-:W-:Y:S05]  /*53e0*/  BSYNC B1 ;  /* 0x0000000000017941 */ /* 0x000fea0003800000 */
.L_x_159:
        /* <DEDUP_REMOVED lines=9> */
.L_x_162:
[----:B------:R-:W-:Y:S05]  /*5480*/  BSYNC B1 ;  /* 0x0000000000017941 */ /* 0x000fea0003800000 */
.L_x_161:
        /* <DEDUP_REMOVED lines=9> */
.L_x_164:
[----:B------:R-:W-:Y:S05]  /*5520*/  BSYNC B1 ;  /* 0x0000000000017941 */ /* 0x000fea0003800000 */
.L_x_163:
        /* <DEDUP_REMOVED lines=12> */
.L_x_166:
[----:B------:R-:W-:Y:S05]  /*55f0*/  BSYNC B1 ;  /* 0x0000000000017941 */ /* 0x000fea0003800000 */
.L_x_165:
        /* <DEDUP_REMOVED lines=12> */
.L_x_168:
[----:B------:R-:W-:Y:S05]  /*56c0*/  BSYNC B1 ;  /* 0x0000000000017941 */ /* 0x000fea0003800000 */
.L_x_167:
        /* <DEDUP_REMOVED lines=9> */
.L_x_170:
[----:B------:R-:W-:Y:S05]  /*5760*/  BSYNC B1 ;  /* 0x0000000000017941 */ /* 0x000fea0003800000 */
.L_x_169:
        /* <DEDUP_REMOVED lines=9> */
.L_x_172:
[----:B------:R-:W-:Y:S05]  /*5800*/  BSYNC B1 ;  /* 0x0000000000017941 */ /* 0x000fea0003800000 */
.L_x_171:
        /* <DEDUP_REMOVED lines=12> */
.L_x_174:
[----:B------:R-:W-:Y:S05]  /*58d0*/  BSYNC B1 ;  /* 0x0000000000017941 */ /* 0x000fea0003800000 */
.L_x_173:
        /* <DEDUP_REMOVED lines=12> */
.L_x_176:
[----:B------:R-:W-:Y:S05]  /*59a0*/  BSYNC B1 ;  /* 0x0000000000017941 */ /* 0x000fea0003800000 */
.L_x_175:
        /* <DEDUP_REMOVED lines=9> */
.L_x_178:
[----:B------:R-:W-:Y:S05]  /*5a40*/  BSYNC B1 ;  /* 0x0000000000017941 */ /* 0x000fea0003800000 */
.L_x_177:
        /* <DEDUP_REMOVED lines=9> */
.L_x_180:
[----:B------:R-:W-:Y:S05]  /*5ae0*/  BSYNC B1 ;  /* 0x0000000000017941 */ /* 0x000fea0003800000 */
.L_x_179:
        /* <DEDUP_REMOVED lines=12> */
.L_x_182:
[----:B------:R-:W-:Y:S05]  /*5bb0*/  BSYNC B1 ;  /* 0x0000000000017941 */ /* 0x000fea0003800000 */
.L_x_181:
        /* <DEDUP_REMOVED lines=12> */
.L_x_184:
[----:B------:R-:W-:Y:S05]  /*5c80*/  BSYNC B1 ;  /* 0x0000000000017941 */ /* 0x000fea0003800000 */
.L_x_183:
        /* <DEDUP_REMOVED lines=9> */
.L_x_186:
[----:B------:R-:W-:Y:S05]  /*5d20*/  BSYNC B1 ;  /* 0x0000000000017941 */ /* 0x000fea0003800000 */
.L_x_185:
        /* <DEDUP_REMOVED lines=9> */
.L_x_188:
[----:B------:R-:W-:Y:S05]  /*5dc0*/  BSYNC B1 ;  /* 0x0000000000017941 */ /* 0x000fea0003800000 */
.L_x_187:
        /* <DEDUP_REMOVED lines=12> */
.L_x_190:
[----:B------:R-:W-:Y:S05]  /*5e90*/  BSYNC B1 ;  /* 0x0000000000017941 */ /* 0x000fea0003800000 */
.L_x_189:
        /* <DEDUP_REMOVED lines=12> */
.L_x_192:
[----:B------:R-:W-:Y:S05]  /*5f60*/  BSYNC B1 ;  /* 0x0000000000017941 */ /* 0x000fea0003800000 */
.L_x_191:
        /* <DEDUP_REMOVED lines=9> */
.L_x_194:
[----:B------:R-:W-:Y:S05]  /*6000*/  BSYNC B1 ;  /* 0x0000000000017941 */ /* 0x000fea0003800000 */
.L_x_193:
        /* <DEDUP_REMOVED lines=9> */
.L_x_196:
[----:B------:R-:W-:Y:S05]  /*60a0*/  BSYNC B1 ;  /* 0x0000000000017941 */ /* 0x000fea0003800000 */
.L_x_195:
        /* <DEDUP_REMOVED lines=12> */
.L_x_198:
[----:B------:R-:W-:Y:S05]  /*6170*/  BSYNC B1 ;  /* 0x0000000000017941 */ /* 0x000fea0003800000 */
.L_x_197:
        /* <DEDUP_REMOVED lines=12> */
.L_x_200:
[----:B------:R-:W-:Y:S05]  /*6240*/  BSYNC B1 ;  /* 0x0000000000017941 */ /* 0x000fea0003800000 */
.L_x_199:
        /* <DEDUP_REMOVED lines=9> */
.L_x_202:
[----:B------:R-:W-:Y:S05]  /*62e0*/  BSYNC B1 ;  /* 0x0000000000017941 */ /* 0x000fea0003800000 */
.L_x_201:
        /* <DEDUP_REMOVED lines=9> */
.L_x_204:
[----:B------:R-:W-:Y:S05]  /*6380*/  BSYNC B1 ;  /* 0x0000000000017941 */ /* 0x000fea0003800000 */
.L_x_203:
        /* <DEDUP_REMOVED lines=12> */
.L_x_206:
[----:B------:R-:W-:Y:S05]  /*6450*/  BSYNC B1 ;  /* 0x0000000000017941 */ /* 0x000fea0003800000 */
.L_x_205:
        /* <DEDUP_REMOVED lines=12> */
.L_x_208:
[----:B------:R-:W-:Y:S05]  /*6520*/  BSYNC B1 ;  /* 0x0000000000017941 */ /* 0x000fea0003800000 */
.L_x_207:
        /* <DEDUP_REMOVED lines=9> */
.L_x_210:
[----:B------:R-:W-:Y:S05]  /*65c0*/  BSYNC B1 ;  /* 0x0000000000017941 */ /* 0x000fea0003800000 */
.L_x_209:
        /* <DEDUP_REMOVED lines=9> */
.L_x_212:
[----:B------:R-:W-:Y:S05]  /*6660*/  BSYNC B1 ;  /* 0x0000000000017941 */ /* 0x000fea0003800000 */
.L_x_211:
        /* <DEDUP_REMOVED lines=12> */
.L_x_214:
[----:B------:R-:W-:Y:S05]  /*6730*/  BSYNC B1 ;  /* 0x0000000000017941 */ /* 0x000fea0003800000 */
.L_x_213:
        /* <DEDUP_REMOVED lines=12> */
.L_x_216:
[----:B------:R-:W-:Y:S05]  /*6800*/  BSYNC B1 ;  /* 0x0000000000017941 */ /* 0x000fea0003800000 */
.L_x_215:
        /* <DEDUP_REMOVED lines=9> */
.L_x_218:
[----:B------:R-:W-:Y:S05]  /*68a0*/  BSYNC B1 ;  /* 0x0000000000017941 */ /* 0x000fea0003800000 */
.L_x_217:
[----:B0--345:R-:W-:Y:S01]  /*68b0*/  IMAD.U32 R5, R223, 0x10000, RZ ;  /* 0x00010000df057824 */ /* 0x039fe200078e00ff */
        /* <DEDUP_REMOVED lines=11> */
.L_x_220:
[----:B------:R-:W-:Y:S05]  /*6970*/  BSYNC B1 ;  /* 0x0000000000017941 */ /* 0x000fea0003800000 */
.L_x_219:
[----:B0----5:R-:W-:Y:S01]  /*6980*/  IMAD.U32 R5, R223, 0x10000, RZ ;  /* 0x00010000df057824 */ /* 0x021fe200078e00ff */
[----:B------:R-:W-:Y:S01]  /*6990*/  ISETP.GT.AND P1, PT, R222, 0xb9, P0 ;  /* 0x000000b9de00780c */ /* 0x000fe20000724270 */
[----:B------:R-:W-:Y:S01]  /*69a0*/  @P3 IMAD.MOV.U32 R4, RZ, RZ, R220 ;  /* 0x000000ffff043224 */ /* 0x000fe200078e00dc */
[----:B------:R-:W-:Y:S01]  /*69b0*/  IADD3 R125, P0, R3, 0x80, RZ ;  /* 0x00000080037d7810 */ /* 0x000fe20007f1e0ff */
[----:B------:R-:W-:Y:S01]  /*69c0*/  FMUL R5, R5, R22 ;  /* 0x0000001605057220 */ /* 0x000fe20000400000 */
[----:B------:R-:W-:Y:S03]  /*69d0*/  BSSY B1, `(.L_x_221) ;  /* 0x0000008000017945 */ /* 0x000fe60003800000 */
[----:B------:R-:W-:-:S05]  /*69e0*/  FFMA R5, R214, R23, R5 ;  /* 0x00000017d6057223 */ /* 0x000fca0000000005 */
[----:B------:R-:W-:-:S04]  /*69f0*/  F2FP.BF16.F32.PACK_AB R5, RZ, R5 ;  /* 0x00000005ff05723e */ /* 0x000fc800000010ff */
[----:B------:R-:W-:Y:S01]  /*6a00*/  PRMT R3, R5, 0x7610, R3 ;  /* 0x0000761005037816 */ /* 0x000fe20000000003 */
[----:B------:R-:W-:-:S05]  /*6a10*/  @P3 IMAD.MOV.U32 R5, RZ, RZ, R221 ;  /* 0x000000ffff053224 */ /* 0x000fca00078e00dd */
[----:B------:R0:W-:Y:S01]  /*6a20*/  @P3 STG.E.U16 desc[UR36][R4.64+0x170], R3 ;  /* 0x0001700304003986 */ /* 0x0001e2000c101524 */
[----:B------:R-:W-:Y:S05]  /*6a30*/  @!P1 BRA `(.L_x_222) ;  /* 0x0000000000049947 */ /* 0x000fea0003800000 */
[----:B------:R4:W5:Y:S02]  /*6a40*/  LDG.E.LTC128B.U16 R223, desc[UR36][R120.64+0x172] ;  /* 0x0001722478df7981 */ /* 0x000964000c1e1520 */
.L_x_222:
[----:B------:R-:W-:Y:S05]  /*6a50*/  BSYNC B1 ;  /* 0x0000000000017941 */ /* 0x000fea0003800000 */
.L_x_221:
[----:B0----5:R-:W-:Y:S01]  /*6a60*/  IMAD.U32 R3, R223, 0x10000, RZ ;  /* 0x00010000df037824 */ /* 0x021fe200078e00ff */
[----:B------:R-:W-:Y:S01]  /*6a70*/  BSSY B1, `(.L_x_223) ;  /* 0x0000011000017945 */ /* 0x000fe20003800000 */
[----:B------:R-:W-:Y:S01]  /*6a80*/  IMAD.X R5, RZ, RZ, UR7, P0 ;  /* 0x00000007ff057e24 */ /* 0x000fe200080e06ff */
[----:B------:R-:W-:Y:S01]  /*6a90*/  ISETP.GT.AND P0, PT, R0, 0x80, PT ;  /* 0x000000800000780c */ /* 0x000fe20003f04270 */
[----:B------:R-:W-:Y:S02]  /*6aa0*/  FMUL R4, R3, R22 ;  /* 0x0000001603047220 */ /* 0x000fe40000400000 */
[-C--:B-1-34-:R-:W-:Y:S01]  /*6ab0*/  IMAD R120, R5, R14.reuse, RZ ;  /* 0x0000000e05787224 */ /* 0x09afe200078e02ff */
[----:B------:R-:W-:Y:S01]  /*6ac0*/  ISETP.GT.AND P4, PT, R222, RZ, P0 ;  /* 0x000000ffde00720c */ /* 0x000fe20000784270 */
[----:B------:R-:W-:Y:S01]  /*6ad0*/  FFMA R215, R215, R23, R4 ;  /* 0x00000017d7d77223 */ /* 0x000fe20000000004 */
[----:B------:R-:W-:-:S04]  /*6ae0*/  IMAD.WIDE.U32 R4, R125, R14, R8 ;  /* 0x0000000e7d047225 */ /* 0x000fc800078e0008 */
[----:B------:R-:W-:Y:S01]  /*6af0*/  F2FP.BF16.F32.PACK_AB R215, RZ, R215 ;  /* 0x000000d7ffd7723e */ /* 0x000fe200000010ff */
[----:B--2---:R-:W-:Y:S01]  /*6b00*/  IMAD R123, R125, R15, R120 ;  /* 0x0000000f7d7b7224 */ /* 0x004fe200078e0278 */
[----:B------:R-:W-:-:S03]  /*6b10*/  LEA R120, P2, R4, R12, 0x1 ;  /* 0x0000000c04787211 */ /* 0x000fc600078408ff */
[----:B------:R0:W-:Y:S01]  /*6b20*/  @P1 STG.E.U16 desc[UR36][R220.64+0x172], R215 ;  /* 0x000172d7dc001986 */ /* 0x0001e2000c101524 */
[----:B------:R-:W-:-:S05]  /*6b30*/  IMAD.IADD R3, R5, 0x1, R123 ;  /* 0x0000000105037824 */ /* 0x000fca00078e027b */
[----:B------:R-:W-:Y:S01]  /*6b40*/  LEA.HI.X R121, R4, R13, R3, 0x1, P2 ;  /* 0x0000000d04797211 */ /* 0x000fe200010f0c03 */
[----:B------:R-:W-:Y:S01]  /*6b50*/  IMAD.WIDE.U32 R4, R125, R14, R216 ;  /* 0x0000000e7d047225 */ /* 0x000fe200078e00d8 */
[----:B------:R-:W-:Y:S06]  /*6b60*/  @!P4 BRA `(.L_x_224) ;  /* 0x000000000004c947 */ /* 0x000fec0003800000 */
[----:B------:R1:W5:Y:S02]  /*6b70*/  LDG.E.LTC128B.U16 R223, desc[UR36][R120.64] ;  /* 0x0000002478df7981 */ /* 0x000364000c1e1520 */
.L_x_224:
[----:B------:R-:W-:Y:S05]  /*6b80*/  BSYNC B1 ;  /* 0x0000000000017941 */ /* 0x000fea0003800000 */
.L_x_223:
[----:B-----5:R-:W-:Y:S01]  /*6b90*/  IMAD.U32 R3, R223, 0x10000, RZ ;  /* 0x00010000df037824 */ /* 0x020fe200078e00ff */
[----:B------:R-:W-:Y:S01]  /*6ba0*/  MOV R15, UR8 ;  /* 0x00000008000f7c02 */ /* 0x000fe20008000f00 */
[----:B------:R-:W-:Y:S01]  /*6bb0*/  IMAD.IADD R5, R123, 0x1, R5 ;  /* 0x000000017b057824 */ /* 0x000fe200078e0205 */
[----:B------:R-:W-:Y:S01]  /*6bc0*/  ISETP.GT.AND P2, PT, R222, 0x1, P0 ;  /* 0x00000001de00780c */ /* 0x000fe20000744270 */
[----:B------:R-:W-:Y:S01]  /*6bd0*/  FMUL R3, R3, R22 ;  /* 0x0000001603037220 */ /* 0x000fe20000400000 */
[----:B------:R-:W-:Y:S01]  /*6be0*/  BSSY B1, `(.L_x_225) ;  /* 0x000000e000017945 */ /* 0x000fe20003800000 */
[----:B-1----:R-:W-:Y:S01]  /*6bf0*/  IMAD.WIDE.U32 R120, R20, UR43, R4 ;  /* 0x0000002b14787c25 */ /* 0x002fe2000f8e0004 */
[----:B------:R-:W-:-:S03]  /*6c00*/  LEA R4, P1, R15, R6, 0x8 ;  /* 0x000000060f047211 */ /* 0x000fc600078240ff */
[----:B------:R-:W-:Y:S01]  /*6c10*/  FFMA R3, R24, R23, R3 ;  /* 0x0000001718037223 */ /* 0x000fe20000000003 */
[----:B------:R-:W-:Y:S01]  /*6c20*/  IMAD.U32 R5, RZ, RZ, UR8 ;  /* 0x00000008ff057e24 */ /* 0x000fe2000f8e00ff */
[----:B------:R-:W-:Y:S01]  /*6c30*/  LEA R6, P3, R120, R12, 0x1 ;  /* 0x0000000c78067211 */ /* 0x000fe200078608ff */
[----:B------:R-:W-:Y:S02]  /*6c40*/  IMAD.U32 R24, RZ, RZ, UR9 ;  /* 0x00000009ff187e24 */ /* 0x000fe4000f8e00ff */
[----:B------:R-:W-:Y:S01]  /*6c50*/  F2FP.BF16.F32.PACK_AB R3, RZ, R3 ;  /* 0x00000003ff03723e */ /* 0x000fe200000010ff */
[----:B------:R-:W-:Y:S02]  /*6c60*/  IMAD.IADD R15, R21, 0x1, R121 ;  /* 0x00000001150f7824 */ /* 0x000fe400078e0279 */
[----:B------:R-:W-:-:S03]  /*6c70*/  LEA.HI.X R5, R5, R7, R24, 0x8, P1 ;  /* 0x0000000705057211 */ /* 0x000fc600008f4418 */
[----:B------:R-:W-:Y:S02]  /*6c80*/  LEA.HI.X R7, R120, R13, R15, 0x1, P3 ;  /* 0x0000000d78077211 */ /* 0x000fe400018f0c0f */
[----:B------:R1:W-:Y:S01]  /*6c90*/  @P4 STG.E.U16 desc[UR36][R4.64], R3 ;  /* 0x0000000304004986 */ /* 0x0003e2000c101524 */
[----:B------:R-:W-:Y:S05]  /*6ca0*/  @!P2 BRA `(.L_x_226) ;  /* 0x000000000004a947 */ /* 0x000fea0003800000 */
[----:B------:R2:W5:Y:S02]  /*6cb0*/  LDG.E.LTC128B.U16 R223, desc[UR36][R6.64+0x2] ;  /* 0x0000022406df7981 */ /* 0x000564000c1e1520 */
.L_x_226:
[----:B------:R-:W-:Y:S05]  /*6cc0*/  BSYNC B1 ;  /* 0x0000000000017941 */ /* 0x000fea0003800000 */
.L_x_225:
[----:B-1---5:R-:W-:Y:S01]  /*6cd0*/  IMAD.U32 R3, R223, 0x10000, RZ ;  /* 0x00010000df037824 */ /* 0x022fe200078e00ff */
[----:B------:R-:W-:Y:S01]  /*6ce0*/  ISETP.GT.AND P1, PT, R0, 0x88, PT ;  /* 0x000000880000780c */ /* 0x000fe20003f24270 */
[----:B------:R-:W-:Y:S01]  /*6cf0*/  IMAD.WIDE.U32 R14, R125, R14, R218 ;  /* 0x0000000e7d0e7225 */ /* 0x000fe200078e00da */
[----:B------:R-:W-:Y:S03]  /*6d00*/  BSSY B1, `(.L_x_227) ;  /* 0x000000e000017945 */ /* 0x000fe60003800000 */
[----:B------:R-:W-:Y:S01]  /*6d10*/  FMUL R8, R3, R22 ;  /* 0x0000001603087220 */ /* 0x000fe20000400000 */
[----:B------:R-:W-:Y:S01]  /*6d20*/  ISETP.GT.AND P3, PT, R222, RZ, P1 ;  /* 0x000000ffde00720c */ /* 0x000fe20000f64270 */
[----:B------:R-:W-:Y:S01]  /*6d30*/  IMAD.IADD R123, R123, 0x1, R15 ;  /* 0x000000017b7b7824 */ /* 0x000fe200078e020f */
[-C--:B------:R-:W-:Y:S01]  /*6d40*/  IADD3 R11, P4, R10, R14.reuse, RZ ;  /* 0x0000000e0a0b7210 */ /* 0x080fe20007f9e0ff */
[----:B------:R-:W-:Y:S01]  /*6d50*/  FFMA R8, R25, R23, R8 ;  /* 0x0000001719087223 */ /* 0x000fe20000000008 */
[----:B------:R-:W-:-:S03]  /*6d60*/  IADD3 R10, P5, R216, R14, RZ ;  /* 0x0000000ed80a7210 */ /* 0x000fc60007fbe0ff */
[----:B------:R-:W-:Y:S01]  /*6d70*/  IMAD.X R0, R123, 0x1, R9, P4 ;  /* 0x000000017b007824 */ /* 0x000fe200020e0609 */
[----:B------:R-:W-:Y:S02]  /*6d80*/  F2FP.BF16.F32.PACK_AB R3, RZ, R8 ;  /* 0x00000008ff03723e */ /* 0x000fe400000010ff */
[----:B------:R-:W-:-:S03]  /*6d90*/  LEA R8, P4, R11, R12, 0x1 ;  /* 0x0000000c0b087211 */ /* 0x000fc600078808ff */
[----:B------:R1:W-:Y:S01]  /*6da0*/  @P2 STG.E.U16 desc[UR36][R4.64+0x2], R3 ;  /* 0x0000020304002986 */ /* 0x0003e2000c101524 */
[----:B------:R-:W-:Y:S01]  /*6db0*/  LEA.HI.X R9, R11, R13, R0, 0x1, P4 ;  /* 0x0000000d0b097211 */ /* 0x000fe200020f0c00 */
[----:B------:R-:W-:Y:S08]  /*6dc0*/  @!P3 BRA `(.L_x_228) ;  /* 0x000000000004b947 */ /* 0x000ff00003800000 */
[----:B------:R3:W5:Y:S02]  /*6dd0*/  LDG.E.LTC128B.U16 R223, desc[UR36][R8.64] ;  /* 0x0000002408df7981 */ /* 0x000764000c1e1520 */
.L_x_228:
[----:B------:R-:W-:Y:S05]  /*6de0*/  BSYNC B1 ;  /* 0x0000000000017941 */ /* 0x000fea0003800000 */
.L_x_227:
[----:B-1---5:R-:W-:Y:S01]  /*6df0*/  IMAD.U32 R3, R223, 0x10000, RZ ;  /* 0x00010000df037824 */ /* 0x022fe200078e00ff */
[----:B---3--:R-:W-:Y:S01]  /*6e00*/  IADD3 R8, P2, R4, R225, RZ ;  /* 0x000000e104087210 */ /* 0x008fe20007f5e0ff */
[----:B------:R-:W-:Y:S01]  /*6e10*/  IMAD.X R11, R217, 0x1, R123, P5 ;  /* 0x00000001d90b7824 */ /* 0x000fe200028e067b */
[----:B------:R-:W-:Y:S01]  /*6e20*/  ISETP.GT.AND P5, PT, R222, 0x1, P1 ;  /* 0x00000001de00780c */ /* 0x000fe20000fa4270 */
[----:B------:R-:W-:Y:S01]  /*6e30*/  FMUL R3, R3, R22 ;  /* 0x0000001603037220 */ /* 0x000fe20000400000 */
[----:B------:R-:W-:Y:S01]  /*6e40*/  BSSY B1, `(.L_x_229) ;  /* 0x000000b000017945 */ /* 0x000fe20003800000 */
[----:B------:R-:W-:Y:S02]  /*6e50*/  IMAD.X R9, R5, 0x1, R227, P2 ;  /* 0x0000000105097824 */ /* 0x000fe400010e06e3 */
[----:B------:R-:W-:Y:S01]  /*6e60*/  FFMA R3, R26, R23, R3 ;  /* 0x000000171a037223 */ /* 0x000fe20000000003 */
[----:B------:R-:W-:-:S04]  /*6e70*/  IMAD.WIDE.U32 R10, R20, UR43, R10 ;  /* 0x0000002b140a7c25 */ /* 0x000fc8000f8e000a */
[----:B------:R-:W-:Y:S01]  /*6e80*/  F2FP.BF16.F32.PACK_AB R3, RZ, R3 ;  /* 0x00000003ff03723e */ /* 0x000fe200000010ff */
[----:B------:R-:W-:Y:S01]  /*6e90*/  IMAD.IADD R21, R21, 0x1, R11 ;  /* 0x0000000115157824 */ /* 0x000fe200078e020b */
[----:B------:R-:W-:-:S03]  /*6ea0*/  LEA R12, P4, R10, R12, 0x1 ;  /* 0x0000000c0a0c7211 */ /* 0x000fc600078808ff */
[----:B------:R1:W-:Y:S01]  /*6eb0*/  @P3 STG.E.U16 desc[UR36][R8.64], R3 ;  /* 0x0000000308003986 */ /* 0x0003e2000c101524 */
[----:B------:R-:W-:Y:S01]  /*6ec0*/  LEA.HI.X R13, R10, R13, R21, 0x1, P4 ;  /* 0x0000000d0a0d7211 */ /* 0x000fe200020f0c15 */
[----:B------:R-:W-:Y:S08]  /*6ed0*/  @!P5 BRA `(.L_x_230) ;  /* 0x000000000004d947 */ /* 0x000ff00003800000 */
[----:B------:R3:W5:Y:S02]  /*6ee0*/  LDG.E.LTC128B.U16 R223, desc[UR36][R12.64+0x2] ;  /* 0x000002240cdf7981 */ /* 0x000764000c1e1520 */
.L_x_230:
[----:B------:R-:W-:Y:S05]  /*6ef0*/  BSYNC B1 ;  /* 0x0000000000017941 */ /* 0x000fea0003800000 */
.L_x_229:
[----:B-1---5:R-:W-:Y:S01]  /*6f00*/  IMAD.U32 R3, R223, 0x10000, RZ ;  /* 0x00010000df037824 */ /* 0x022fe200078e00ff */
        /* <DEDUP_REMOVED lines=8> */
.L_x_232:
[----:B------:R-:W-:Y:S05]  /*6f90*/  BSYNC B1 ;  /* 0x0000000000017941 */ /* 0x000fea0003800000 */
.L_x_231:
[----:B-----5:R-:W-:Y:S01]  /*6fa0*/  IMAD.U32 R3, R223, 0x10000, RZ ;  /* 0x00010000df037824 */ /* 0x020fe200078e00ff */
        /* <DEDUP_REMOVED lines=8> */
.L_x_234:
[----:B------:R-:W-:Y:S05]  /*7030*/  BSYNC B1 ;  /* 0x0000000000017941 */ /* 0x000fea0003800000 */
.L_x_233:
[----:B0----5:R-:W-:Y:S01]  /*7040*/  IMAD.U32 R3, R223, 0x10000, RZ ;  /* 0x00010000df037824 */ /* 0x021fe200078e00ff */
[----:B------:R-:W-:Y:S01]  /*7050*/  ISETP.GT.AND P2, PT, R222, 0x8, P1 ;  /* 0x00000008de00780c */ /* 0x000fe20000f44270 */
[----:B------:R-:W-:Y:S02]  /*7060*/  BSSY B1, `(.L_x_235) ;  /* 0x0000007000017945 */ /* 0x000fe40003800000 */
[----:B-1----:R-:W-:-:S04]  /*7070*/  FMUL R0, R3, R22 ;  /* 0x0000001603007220 */ /* 0x002fc80000400000 */
[----:B------:R-:W-:-:S05]  /*7080*/  FFMA R0, R29, R23, R0 ;  /* 0x000000171d007223 */ /* 0x000fca0000000000 */
[----:B------:R-:W-:-:S05]  /*7090*/  F2FP.BF16.F32.PACK_AB R0, RZ, R0 ;  /* 0x00000000ff00723e */ /* 0x000fca00000010ff */
[----:B------:R0:W-:Y:S01]  /*70a0*/  @P3 STG.E.U16 desc[UR36][R4.64+0x12], R0 ;  /* 0x0000120004003986 */ /* 0x0001e2000c101524 */
[----:B------:R-:W-:Y:S05]  /*70b0*/  @!P2 BRA `(.L_x_236) ;  /* 0x000000000004a947 */ /* 0x000fea0003800000 */
[----:B------:R1:W5:Y:S02]  /*70c0*/  LDG.E.LTC128B.U16 R223, desc[UR36][R12.64+0x10] ;  /* 0x000010240cdf7981 */ /* 0x000364000c1e1520 */
.L_x_236:
[----:B------:R-:W-:Y:S05]  /*70d0*/  BSYNC B1 ;  /* 0x0000000000017941 */ /* 0x000fea0003800000 */
.L_x_235:
        /* <DEDUP_REMOVED lines=9> */
.L_x_238:
[----:B------:R-:W-:Y:S05]  /*7170*/  BSYNC B1 ;  /* 0x0000000000017941 */ /* 0x000fea0003800000 */
.L_x_237:
[----:B0----5:R-:W-:Y:S01]  /*7180*/  IMAD.U32 R3, R223, 0x10000, RZ ;  /* 0x00010000df037824 */ /* 0x021fe200078e00ff */
        /* <DEDUP_REMOVED lines=8> */
.L_x_240:
[----:B------:R-:W-:Y:S05]  /*7210*/  BSYNC B1 ;  /* 0x0000000000017941 */ /* 0x000fea0003800000 */
.L_x_239:
        /* <DEDUP_REMOVED lines=9> */
.L_x_242:
[----:B------:R-:W-:Y:S05]  /*72b0*/  BSYNC B1 ;  /* 0x0000000000017941 */ /* 0x000fea0003800000 */
.L_x_241:
        /* <DEDUP_REMOVED lines=9> */
.L_x_244:
[----:B------:R-:W-:Y:S05]  /*7350*/  BSYNC B1 ;  /* 0x0000000000017941 */ /* 0x000fea0003800000 */
.L_x_243:
        /* <DEDUP_REMOVED lines=9> */
.L_x_246:
[----:B------:R-:W-:Y:S05]  /*73f0*/  BSYNC B1 ;  /* 0x0000000000017941 */ /* 0x000fea0003800000 */
.L_x_245:
        /* <DEDUP_REMOVED lines=9> */
.L_x_248:
[----:B------:R-:W-:Y:S05]  /*7490*/  BSYNC B1 ;  /* 0x0000000000017941 */ /* 0x000fea0003800000 */
.L_x_247:
        /* <DEDUP_REMOVED lines=9> */
.L_x_250:
[----:B------:R-:W-:Y:S05]  /*7530*/  BSYNC B1 ;  /* 0x0000000000017941 */ /* 0x000fea0003800000 */
.L_x_249:
[----:B0----5:R-:W-:Y:S01]  /*7540*/  SHF.L.U32 R3, R223, 0x10, RZ ;  /* 0x00000010df037819 */ /* 0x021fe200000006ff */
        /* <DEDUP_REMOVED lines=8> */
.L_x_252:
[----:B------:R-:W-:Y:S05]  /*75d0*/  BSYNC B1 ;  /* 0x0000000000017941 */ /* 0x000fea0003800000 */
.L_x_251:
        /* <DEDUP_REMOVED lines=9> */
.L_x_254:
[----:B------:R-:W-:Y:S05]  /*7670*/  BSYNC B1 ;  /* 0x0000000000017941 */ /* 0x000fea0003800000 */
.L_x_253:
        /* <DEDUP_REMOVED lines=9> */
.L_x_256:
[----:B------:R-:W-:Y:S05]  /*7710*/  BSYNC B1 ;  /* 0x0000000000017941 */ /* 0x000fea0003800000 */
.L_x_255:
        /* <DEDUP_REMOVED lines=9> */
.L_x_258:
[----:B------:R-:W-:Y:S05]  /*77b0*/  BSYNC B1 ;  /* 0x0000000000017941 */ /* 0x000fea0003800000 */
.L_x_257:
        /* <DEDUP_REMOVED lines=9> */
.L_x_260:
[----:B------:R-:W-:Y:S05]  /*7850*/  BSYNC B1 ;  /* 0x0000000000017941 */ /* 0x000fea0003800000 */
.L_x_259:
        /* <DEDUP_REMOVED lines=9> */
.L_x_262:
[----:B------:R-:W-:Y:S05]  /*78f0*/  BSYNC B1 ;  /* 0x0000000000017941 */ /* 0x000fea0003800000 */
.L_x_261:
        /* <DEDUP_REMOVED lines=9> */
.L_x_264:
[----:B------:R-:W-:Y:S05]  /*7990*/  BSYNC B1 ;  /* 0x0000000000017941 */ /* 0x000fea0003800000 */
.L_x_263:
        /* <DEDUP_REMOVED lines=9> */
.L_x_266:
[----:B------:R-:W-:Y:S05]  /*7a30*/  BSYNC B1 ;  /* 0x0000000000017941 */ /* 0x000fea0003800000 */
.L_x_265:
        /* <DEDUP_REMOVED lines=9> */
.L_x_268:
[----:B------:R-:W-:Y:S05]  /*7ad0*/  BSYNC B1 ;  /* 0x0000000000017941 */ /* 0x000fea0003800000 */
.L_x_267:
        /* <DEDUP_REMOVED lines=9> */
.L_x_270:
[----:B------:R-:W-:Y:S05]  /*7b70*/  BSYNC B1 ;  /* 0x0000000000017941 */ /* 0x000fea0003800000 */
.L_x_269:
        /* <DEDUP_REMOVED lines=9> */
.L_x_272:
[----:B------:R-:W-:Y:S05]  /*7c10*/  BSYNC B1 ;  /* 0x0000000000017941 */ /* 0x000fea0003800000 */
.L_x_271:
        /* <DEDUP_REMOVED lines=9> */
.L_x_274:
[----:B------:R-:W-:Y:S05]  /*7cb0*/  BSYNC B1 ;  /* 0x0000000000017941 */ /* 0x000fea0003800000 */
.L_x_273:
        /* <DEDUP_REMOVED lines=9> */
.L_x_276:
[----:B------:R-:W-:Y:S05]  /*7d50*/  BSYNC B1 ;  /* 0x0000000000017941 */ /* 0x000fea0003800000 */
.L_x_275:
        /* <DEDUP_REMOVED lines=9> */
.L_x_278:
[----:B------:R-:W-:Y:S05]  /*7df0*/  BSYNC B1 ;  /* 0x0000000000017941 */ /* 0x000fea0003800000 */
.L_x_277:
        /* <DEDUP_REMOVED lines=9> */
.L_x_280:
[----:B------:R-:W-:Y:S05]  /*7e90*/  BSYNC B1 ;  /* 0x0000000000017941 */ /* 0x000fea0003800000 */
.L_x_279:
        /* <DEDUP_REMOVED lines=9> */
.L_x_282:
[----:B------:R-:W-:Y:S05]  /*7f30*/  BSYNC B1 ;  /* 0x0000000000017941 */ /* 0x000fea0003800000 */
.L_x_281:
        /* <DEDUP_REMOVED lines=9> */
.L_x_284:
[----:B------:R-:W-:Y:S05]  /*7fd0*/  BSYNC B1 ;  /* 0x0000000000017941 */ /* 0x000fea0003800000 */
.L_x_283:
        /* <DEDUP_REMOVED lines=9> */
.L_x_286:
[----:B------:R-:W-:Y:S05]  /*8070*/  BSYNC B1 ;  /* 0x0000000000017941 */ /* 0x000fea0003800000 */
.L_x_285:
        /* <DEDUP_REMOVED lines=9> */
.L_x_288:
[----:B------:R-:W-:Y:S05]  /*8110*/  BSYNC B1 ;  /* 0x0000000000017941 */ /* 0x000fea0003800000 */
.L_x_287:
        /* <DEDUP_REMOVED lines=9> */
.L_x_290:
[----:B------:R-:W-:Y:S05]  /*81b0*/  BSYNC B1 ;  /* 0x0000000000017941 */ /* 0x000fea0003800000 */
.L_x_289:
        /* <DEDUP_REMOVED lines=9> */
.L_x_292:
[----:B------:R-:W-:Y:S05]  /*8250*/  BSYNC B1 ;  /* 0x0000000000017941 */ /* 0x000fea0003800000 */
.L_x_291:
[----:B-----5:R-:W-:Y:S01]  /*8260*/  SHF.L.U32 R3, R223, 0x10, RZ ;  /* 0x00000010df037819 */ /* 0x020fe200000006ff */
        /* <DEDUP_REMOVED lines=8> */
.L_x_294:
[----:B------:R-:W-:Y:S05]  /*82f0*/  BSYNC B1 ;  /* 0x0000000000017941 */ /* 0x000fea0003800000 */
.L_x_293:
        /* <DEDUP_REMOVED lines=9> */
.L_x_296:
[----:B------:R-:W-:Y:S05]  /*8390*/  BSYNC B1 ;  /* 0x0000000000017941 */ /* 0x000fea0003800000 */
.L_x_295:
        /* <DEDUP_REMOVED lines=9> */
.L_x_298:
[----:B------:R-:W-:Y:S05]  /*8430*/  BSYNC B1 ;  /* 0x0000000000017941 */ /* 0x000fea0003800000 */
.L_x_297:
        /* <DEDUP_REMOVED lines=9> */
.L_x_300:
[----:B------:R-:W-:Y:S05]  /*84d0*/  BSYNC B1 ;  /* 0x0000000000017941 */ /* 0x000fea0003800000 */
.L_x_299:
        /* <DEDUP_REMOVED lines=9> */
.L_x_302:
[----:B------:R-:W-:Y:S05]  /*8570*/  BSYNC B1 ;  /* 0x0000000000017941 */ /* 0x000fea0003800000 */
.L_x_301:
        /* <DEDUP_REMOVED lines=9> */
.L_x_304:
[----:B------:R-:W-:Y:S05]  /*8610*/  BSYNC B1 ;  /* 0x0000000000017941 */ /* 0x000fea0003800000 */
.L_x_303:
        /* <DEDUP_REMOVED lines=9> */
.L_x_306:
[----:B------:R-:W-:Y:S05]  /*86b0*/  BSYNC B1 ;  /* 0x0000000000017941 */ /* 0x000fea0003800000 */
.L_x_305:
        /* <DEDUP_REMOVED lines=9> */
.L_x_308:
[----:B------:R-:W-:Y:S05]  /*8750*/  BSYNC B1 ;  /* 0x0000000000017941 */ /* 0x000fea0003800000 */
.L_x_307:
        /* <DEDUP_REMOVED lines=9> */
.L_x_310:
[----:B------:R-:W-:Y:S05]  /*87f0*/  BSYNC B1 ;  /* 0x0000000000017941 */ /* 0x000fea0003800000 */
.L_x_309:
        /* <DEDUP_REMOVED lines=9> */
.L_x_312:
[----:B------:R-:W-:Y:S05]  /*8890*/  BSYNC B1 ;  /* 0x0000000000017941 */ /* 0x000fea0003800000 */
.L_x_311:
        /* <DEDUP_REMOVED lines=9> */
.L_x_314:
[----:B------:R-:W-:Y:S05]  /*8930*/  BSYNC B1 ;  /* 0x0000000000017941 */ /* 0x000fea0003800000 */
.L_x_313:
        /* <DEDUP_REMOVED lines=9> */
.L_x_316:
[----:B------:R-:W-:Y:S05]  /*89d0*/  BSYNC B1 ;  /* 0x0000000000017941 */ /* 0x000fea0003800000 */
.L_x_315:
        /* <DEDUP_REMOVED lines=9> */
.L_x_318:
[----:B------:R-:W-:Y:S05]  /*8a70*/  BSYNC B1 ;  /* 0x0000000000017941 */ /* 0x000fea0003800000 */
.L_x_317:
        /* <DEDUP_REMOVED lines=9> */
.L_x_320:
[----:B------:R-:W-:Y:S05]  /*8b10*/  BSYNC B1 ;  /* 0x0000000000017941 */ /* 0x000fea0003800000 */
.L_x_319:
        /* <DEDUP_REMOVED lines=9> */
.L_x_322:
[----:B------:R-:W-:Y:S05]  /*8bb0*/  BSYNC B1 ;  /* 0x0000000000017941 */ /* 0x000fea0003800000 */
.L_x_321:
        /* <DEDUP_REMOVED lines=9> */
.L_x_324:
[----:B------:R-:W-:Y:S05]  /*8c50*/  BSYNC B1 ;  /* 0x0000000000017941 */ /* 0x000fea0003800000 */
.L_x_323:
        /* <DEDUP_REMOVED lines=9> */
.L_x_326:
[----:B------:R-:W-:Y:S05]  /*8cf0*/  BSYNC B1 ;  /* 0x0000000000017941 */ /* 0x000fea0003800000 */
.L_x_325:
        /* <DEDUP_REMOVED lines=9> */
.L_x_328:
[----:B------:R-:W-:Y:S05]  /*8d90*/  BSYNC B1 ;  /* 0x0000000000017941 */ /* 0x000fea0003800000 */
.L_x_327:
        /* <DEDUP_REMOVED lines=9> */
.L_x_330:
[----:B------:R-:W-:Y:S05]  /*8e30*/  BSYNC B1 ;  /* 0x0000000000017941 */ /* 0x000fea0003800000 */
.L_x_329:
        /* <DEDUP_REMOVED lines=9> */
.L_x_332:
[----:B------:R-:W-:Y:S05]  /*8ed0*/  BSYNC B1 ;  /* 0x0000000000017941 */ /* 0x000fea0003800000 */
.L_x_331:
        /* <DEDUP_REMOVED lines=9> */
.L_x_334:
[----:B------:R-:W-:Y:S05]  /*8f70*/  BSYNC B1 ;  /* 0x0000000000017941 */ /* 0x000fea0003800000 */
.L_x_333:
        /* <DEDUP_REMOVED lines=9> */
.L_x_336:
[----:B------:R-:W-:Y:S05]  /*9010*/  BSYNC B1 ;  /* 0x0000000000017941 */ /* 0x000fea0003800000 */
.L_x_335:
        /* <DEDUP_REMOVED lines=9> */
.L_x_338:
[----:B------:R-:W-:Y:S05]  /*90b0*/  BSYNC B1 ;  /* 0x0000000000017941 */ /* 0x000fea0003800000 */
.L_x_337:
        /* <DEDUP_REMOVED lines=9> */
.L_x_340:
[----:B------:R-:W-:Y:S05]  /*9150*/  BSYNC B1 ;  /* 0x0000000000017941 */ /* 0x000fea0003800000 */
.L_x_339:
        /* <DEDUP_REMOVED lines=9> */
.L_x_342:
[----:B------:R-:W-:Y:S05]  /*91f0*/  BSYNC B1 ;  /* 0x0000000000017941 */ /* 0x000fea0003800000 */
.L_x_341:
        /* <DEDUP_REMOVED lines=9> */
.L_x_344:
[----:B------:R-:W-:Y:S05]  /*9290*/  BSYNC B1 ;  /* 0x0000000000017941 */ /* 0x000fea0003800000 */
.L_x_343:
        /* <DEDUP_REMOVED lines=9> */
.L_x_346:
[----:B------:R-:W-:Y:S05]  /*9330*/  BSYNC B1 ;  /* 0x0000000000017941 */ /* 0x000fea0003800000 */
.L_x_345:
        /* <DEDUP_REMOVED lines=9> */
.L_x_348:
[----:B------:R-:W-:Y:S05]  /*93d0*/  BSYNC B1 ;  /* 0x0000000000017941 */ /* 0x000fea0003800000 */
.L_x_347:
        /* <DEDUP_REMOVED lines=9> */
.L_x_350:
[----:B------:R-:W-:Y:S05]  /*9470*/  BSYNC B1 ;  /* 0x0000000000017941 */ /* 0x000fea0003800000 */
.L_x_349:
        /* <DEDUP_REMOVED lines=9> */
.L_x_352:
[----:B------:R-:W-:Y:S05]  /*9510*/  BSYNC B1 ;  /* 0x0000000000017941 */ /* 0x000fea0003800000 */
.L_x_351:
        /* <DEDUP_REMOVED lines=9> */
.L_x_354:
[----:B------:R-:W-:Y:S05]  /*95b0*/  BSYNC B1 ;  /* 0x0000000000017941 */ /* 0x000fea0003800000 */
.L_x_353:
        /* <DEDUP_REMOVED lines=9> */
.L_x_356:
[----:B------:R-:W-:Y:S05]  /*9650*/  BSYNC B1 ;  /* 0x0000000000017941 */ /* 0x000fea0003800000 */
.L_x_355:
        /* <DEDUP_REMOVED lines=9> */
.L_x_358:
[----:B------:R-:W-:Y:S05]  /*96f0*/  BSYNC B1 ;  /* 0x0000000000017941 */ /* 0x000fea0003800000 */
.L_x_357:
        /* <DEDUP_REMOVED lines=9> */
.L_x_360:
[----:B------:R-:W-:Y:S05]  /*9790*/  BSYNC B1 ;  /* 0x0000000000017941 */ /* 0x000fea0003800000 */
.L_x_359:
        /* <DEDUP_REMOVED lines=9> */
.L_x_362:
[----:B------:R-:W-:Y:S05]  /*9830*/  BSYNC B1 ;  /* 0x0000000000017941 */ /* 0x000fea0003800000 */
.L_x_361:
        /* <DEDUP_REMOVED lines=9> */
.L_x_364:
[----:B------:R-:W-:Y:S05]  /*98d0*/  BSYNC B1 ;  /* 0x0000000000017941 */ /* 0x000fea0003800000 */
.L_x_363:
        /* <DEDUP_REMOVED lines=9> */
.L_x_366:
[----:B------:R-:W-:Y:S05]  /*9970*/  BSYNC B1 ;  /* 0x0000000000017941 */ /* 0x000fea0003800000 */
.L_x_365:
        /* <DEDUP_REMOVED lines=9> */
.L_x_368:
[----:B------:R-:W-:Y:S05]  /*9a10*/  BSYNC B1 ;  /* 0x0000000000017941 */ /* 0x000fea0003800000 */
.L_x_367:
        /* <DEDUP_REMOVED lines=9> */
.L_x_370:
[----:B------:R-:W-:Y:S05]  /*9ab0*/  BSYNC B1 ;  /* 0x0000000000017941 */ /* 0x000fea0003800000 */
.L_x_369:
        /* <DEDUP_REMOVED lines=9> */
.L_x_372:
[----:B------:R-:W-:Y:S05]  /*9b50*/  BSYNC B1 ;  /* 0x0000000000017941 */ /* 0x000fea0003800000 */
.L_x_371:
        /* <DEDUP_REMOVED lines=9> */
.L_x_374:
[----:B------:R-:W-:Y:S05]  /*9bf0*/  BSYNC B1 ;  /* 0x0000000000017941 */ /* 0x000fea0003800000 */
.L_x_373:
        /* <DEDUP_REMOVED lines=9> */
.L_x_376:
[----:B------:R-:W-:Y:S05]  /*9c90*/  BSYNC B1 ;  /* 0x0000000000017941 */ /* 0x000fea0003800000 */
.L_x_375:
        /* <DEDUP_REMOVED lines=9> */
.L_x_378:
[----:B------:R-:W-:Y:S05]  /*9d30*/  BSYNC B1 ;  /* 0x0000000000017941 */ /* 0x000fea0003800000 */
.L_x_377:
        /* <DEDUP_REMOVED lines=9> */
.L_x_380:
[----:B------:R-:W-:Y:S05]  /*9dd0*/  BSYNC B1 ;  /* 0x0000000000017941 */ /* 0x000fea0003800000 */
.L_x_379:
        /* <DEDUP_REMOVED lines=9> */
.L_x_382:
[----:B------:R-:W-:Y:S05]  /*9e70*/  BSYNC B1 ;  /* 0x0000000000017941 */ /* 0x000fea0003800000 */
.L_x_381:
        /* <DEDUP_REMOVED lines=9> */
.L_x_384:
[----:B------:R-:W-:Y:S05]  /*9f10*/  BSYNC B1 ;  /* 0x0000000000017941 */ /* 0x000fea0003800000 */
.L_x_383:
        /* <DEDUP_REMOVED lines=9> */
.L_x_386:
[----:B------:R-:W-:Y:S05]  /*9fb0*/  BSYNC B1 ;  /* 0x0000000000017941 */ /* 0x000fea0003800000 */
.L_x_385:
        /* <DEDUP_REMOVED lines=9> */
.L_x_388:
[----:B------:R-:W-:Y:S05]  /*a050*/  BSYNC B1 ;  /* 0x0000000000017941 */ /* 0x000fea0003800000 */
.L_x_387:
        /* <DEDUP_REMOVED lines=9> */
.L_x_390:
[----:B------:R-:W-:Y:S05]  /*a0f0*/  BSYNC B1 ;  /* 0x0000000000017941 */ /* 0x000fea0003800000 */
.L_x_389:
        /* <DEDUP_REMOVED lines=9> */
.L_x_392:
[----:B------:R-:W-:Y:S05]  /*a190*/  BSYNC B1 ;  /* 0x0000000000017941 */ /* 0x000fea0003800000 */
.L_x_391:
        /* <DEDUP_REMOVED lines=9> */
.L_x_394:
[----:B------:R-:W-:Y:S05]  /*a230*/  BSYNC B1 ;  /* 0x0000000000017941 */ /* 0x000fea0003800000 */
.L_x_393:
        /* <DEDUP_REMOVED lines=9> */
.L_x_396:
[----:B------:R-:W-:Y:S05]  /*a2d0*/  BSYNC B1 ;  /* 0x0000000000017941 */ /* 0x000fea0003800000 */
.L_x_395:
        /* <DEDUP_REMOVED lines=9> */
.L_x_398:
[----:B------:R-:W-:Y:S05]  /*a370*/  BSYNC B1 ;  /* 0x0000000000017941 */ /* 0x000fea0003800000 */
.L_x_397:
        /* <DEDUP_REMOVED lines=9> */
.L_x_400:
[----:B------:R-:W-:Y:S05]  /*a410*/  BSYNC B1 ;  /* 0x0000000000017941 */ /* 0x000fea0003800000 */
.L_x_399:
        /* <DEDUP_REMOVED lines=9> */
.L_x_402:
[----:B------:R-:W-:Y:S05]  /*a4b0*/  BSYNC B1 ;  /* 0x0000000000017941 */ /* 0x000fea0003800000 */
.L_x_401:
        /* <DEDUP_REMOVED lines=9> */
.L_x_404:
[----:B------:R-:W-:Y:S05]  /*a550*/  BSYNC B1 ;  /* 0x0000000000017941 */ /* 0x000fea0003800000 */
.L_x_403:
        /* <DEDUP_REMOVED lines=9> */
.L_x_406:
[----:B------:R-:W-:Y:S05]  /*a5f0*/  BSYNC B1 ;  /* 0x0000000000017941 */ /* 0x000fea0003800000 */
.L_x_405:
        /* <DEDUP_REMOVED lines=9> */
.L_x_408:
[----:B------:R-:W-:Y:S05]  /*a690*/  BSYNC B1 ;  /* 0x0000000000017941 */ /* 0x000fea0003800000 */
.L_x_407:
        /* <DEDUP_REMOVED lines=9> */
.L_x_410:
[----:B------:R-:W-:Y:S05]  /*a730*/  BSYNC B1 ;  /* 0x0000000000017941 */ /* 0x000fea0003800000 */
.L_x_409:
        /* <DEDUP_REMOVED lines=9> */
.L_x_412:
[----:B------:R-:W-:Y:S05]  /*a7d0*/  BSYNC B1 ;  /* 0x0000000000017941 */ /* 0x000fea0003800000 */
.L_x_411:
[----:B-----5:R-:W-:Y:S01]  /*a7e0*/  IMAD.U32 R3, R223, 0x10000, RZ ;  /* 0x00010000df037824 */ /* 0x020fe200078e00ff */
[----:B------:R-:W-:Y:S01]  /*a7f0*/  ISETP.GT.AND P1, PT, R222, 0xb9, P1 ;  /* 0x000000b9de00780c */ /* 0x000fe20000f24270 */
[----:B0-----:R-:W-:Y:S01]  /*a800*/  @P2 IMAD.MOV.U32 R4, RZ, RZ, R8 ;  /* 0x000000ffff042224 */ /* 0x001fe200078e0008 */
[----:B------:R-:W-:Y:S01]  /*a810*/  BSSY B1, `(.L_x_413) ;  /* 0x0000008000017945 */ /* 0x000fe20003800000 */
[----:B------:R-:W-:Y:S01]  /*a820*/  FMUL R3, R3, R22 ;  /* 0x0000001603037220 */ /* 0x000fe20000400000 */
[----:B------:R-:W-:-:S03]  /*a830*/  @P2 IMAD.MOV.U32 R5, RZ, RZ, R9 ;  /* 0x000000ffff052224 */ /* 0x000fc600078e0009 */
[----:B------:R-:W-:-:S05]  /*a840*/  FFMA R3, R118, R23, R3 ;  /* 0x0000001776037223 */ /* 0x000fca0000000003 */
[----:B------:R-:W-:-:S05]  /*a850*/  F2FP.BF16.F32.PACK_AB R3, RZ, R3 ;  /* 0x00000003ff03723e */ /* 0x000fca00000010ff */
[----:B------:R0:W-:Y:S01]  /*a860*/  @P2 STG.E.U16 desc[UR36][R4.64+0x170], R3 ;  /* 0x0001700304002986 */ /* 0x0001e2000c101524 */
[----:B------:R-:W-:Y:S05]  /*a870*/  @!P1 BRA `(.L_x_414) ;  /* 0x0000000000049947 */ /* 0x000fea0003800000 */
[----:B------:R0:W5:Y:S02]  /*a880*/  LDG.E.LTC128B.U16 R223, desc[UR36][R12.64+0x172] ;  /* 0x000172240cdf7981 */ /* 0x000164000c1e1520 */
.L_x_414:
[----:B------:R-:W-:Y:S05]  /*a890*/  BSYNC B1 ;  /* 0x0000000000017941 */ /* 0x000fea0003800000 */
.L_x_413:
[----:B------:R-:W-:Y:S05]  /*a8a0*/  @!P1 BRA `(.L_x_415) ;  /* 0x0000003400d89947 */ /* 0x000fea0003800000 */
[----:B-----5:R-:W-:-:S05]  /*a8b0*/  SHF.L.U32 R223, R223, 0x10, RZ ;  /* 0x00000010dfdf7819 */ /* 0x020fca00000006ff */
[----:B------:R-:W-:-:S04]  /*a8c0*/  FMUL R0, R223, R22 ;  /* 0x00000016df007220 */ /* 0x000fc80000400000 */
[----:B------:R-:W-:-:S05]  /*a8d0*/  FFMA R0, R119, R23, R0 ;  /* 0x0000001777007223 */ /* 0x000fca0000000000 */
[----:B------:R-:W-:-:S05]  /*a8e0*/  F2FP.BF16.F32.PACK_AB R0, RZ, R0 ;  /* 0x00000000ff00723e */ /* 0x000fca00000010ff */
[----:B------:R0:W-:Y:S01]  /*a8f0*/  STG.E.U16 desc[UR36][R8.64+0x172], R0 ;  /* 0x0001720008007986 */ /* 0x0001e2000c101524 */
[----:B------:R-:W-:Y:S05]  /*a900*/  BRA `(.L_x_415) ;  /* 0x0000003400c07947 */ /* 0x000fea0003800000 */
.L_x_34:
[----:B------:R-:W-:Y:S01]  /*a910*/  ULDC.64 UR4, c[0x0][0x5c0] ;  /* 0x0001700000047ab9 */ /* 0x000fe20000000a00 */
[-C--:B------:R-:W-:Y:S01]  /*a920*/  FMUL R120, R120, R23.reuse ;  /* 0x0000001778787220 */ /* 0x080fe20000400000 */
[----:B------:R-:W-:Y:S01]  /*a930*/  LEA R6, P0, R4, UR4, 0x1 ;  /* 0x0000000404067c11 */ /* 0x000fe2000f8008ff */
[-C--:B------:R-:W-:Y:S01]  /*a940*/  FMUL R121, R121, R23.reuse ;  /* 0x0000001779797220 */ /* 0x080fe20000400000 */
[----:B------:R-:W-:Y:S01]  /*a950*/  ISETP.GT.AND P3, PT, R0, 0x8, PT ;  /* 0x000000080000780c */ /* 0x000fe20003f64270 */
[----:B------:R-:W-:Y:S01]  /*a960*/  USHF.L.U64.HI UR4, UR8, 0x4, UR9 ;  /* 0x0000000408047899 */ /* 0x000fe20008010209 */
[----:B------:R-:W-:Y:S01]  /*a970*/  F2FP.BF16.F32.PACK_AB R120, RZ, R120 ;  /* 0x00000078ff78723e */ /* 0x000fe200000010ff */
[-C--:B------:R-:W-:Y:S01]  /*a980*/  FMUL R122, R122, R23.reuse ;  /* 0x000000177a7a7220 */ /* 0x080fe20000400000 */
[----:B------:R-:W-:Y:S01]  /*a990*/  LEA.HI.X R7, R4, UR5, R219, 0x1, P0 ;  /* 0x0000000504077c11 */ /* 0x000fe200080f0cdb */
[----:B------:R-:W-:Y:S01]  /*a9a0*/  USHF.L.U32 UR5, UR8, 0x4, URZ ;  /* 0x0000000408057899 */ /* 0x000fe2000800063f */
[C---:B------:R-:W-:Y:S01]  /*a9b0*/  ISETP.GT.AND P6, PT, R222.reuse, 0x1, P2 ;  /* 0x00000001de00780c */ /* 0x040fe200017c4270 */
[-C--:B------:R-:W-:Y:S01]  /*a9c0*/  FMUL R123, R123, R23.reuse ;  /* 0x000000177b7b7220 */ /* 0x080fe20000400000 */
[C---:B------:R-:W-:Y:S01]  /*a9d0*/  ISETP.GT.AND P4, PT, R222.reuse, 0x1, P3 ;  /* 0x00000001de00780c */ /* 0x040fe20001f84270 */
[----:B------:R-:W-:Y:S01]  /*a9e0*/  @P1 STG.E.U16 desc[UR36][R6.64], R120 ;  /* 0x0000007806001986 */ /* 0x000fe2000c101524 */
[----:B------:R-:W-:Y:S01]  /*a9f0*/  ISETP.GT.AND P1, PT, R222, RZ, P3 ;  /* 0x000000ffde00720c */ /* 0x000fe20001f24270 */
[-C--:B------:R-:W-:Y:S01]  /*aa00*/  FMUL R124, R124, R23.reuse ;  /* 0x000000177c7c7220 */ /* 0x080fe20000400000 */
[----:B------:R-:W-:Y:S01]  /*aa10*/  ISETP.GT.AND P0, PT, R222, 0x8, P2 ;  /* 0x00000008de00780c */ /* 0x000fe20001704270 */
[-C--:B------:R-:W-:Y:S01]  /*aa20*/  FMUL R125, R125, R23.reuse ;  /* 0x000000177d7d7220 */ /* 0x080fe20000400000 */
[----:B------:R-:W-:Y:S01]  /*aa30*/  IADD3 R4, P5, R6, UR5, RZ ;  /* 0x0000000506047c10 */ /* 0x000fe2000ffbe0ff */
[----:B------:R-:W-:Y:S01]  /*aa40*/  FMUL R126, R126, R23 ;  /* 0x000000177e7e7220 */ /* 0x000fe20000400000 */
[----:B------:R-:W-:Y:S01]  /*aa50*/  F2FP.BF16.F32.PACK_AB R121, RZ, R121 ;  /* 0x00000079ff79723e */ /* 0x000fe200000010ff */
[-C--:B------:R-:W-:Y:S01]  /*aa60*/  FMUL R127, R127, R23.reuse ;  /* 0x000000177f7f7220 */ /* 0x080fe20000400000 */
[----:B------:R-:W-:Y:S01]  /*aa70*/  F2FP.BF16.F32.PACK_AB R122, RZ, R122 ;  /* 0x0000007aff7a723e */ /* 0x000fe200000010ff */
[----:B------:R-:W-:Y:S01]  /*aa80*/  FMUL R128, R128, R23 ;  /* 0x0000001780807220 */ /* 0x000fe20000400000 */
[----:B------:R-:W-:Y:S01]  /*aa90*/  IADD3.X R5, R7, UR4, RZ, P5, !PT ;  /* 0x0000000407057c10 */ /* 0x000fe2000affe4ff */
[----:B------:R-:W-:Y:S01]  /*aaa0*/  @P6 STG.E.U16 desc[UR36][R6.64+0x2], R121 ;  /* 0x0000027906006986 */ /* 0x000fe2000c101524 */
[----:B------:R-:W-:Y:S01]  /*aab0*/  F2FP.BF16.F32.PACK_AB R123, RZ, R123 ;  /* 0x0000007bff7b723e */ /* 0x000fe200000010ff */
[-C--:B------:R-:W-:Y:S01]  /*aac0*/  FMUL R129, R129, R23.reuse ;  /* 0x0000001781817220 */ /* 0x080fe20000400000 */
[----:B------:R-:W-:Y:S01]  /*aad0*/  F2FP.BF16.F32.PACK_AB R124, RZ, R124 ;  /* 0x0000007cff7c723e */ /* 0x000fe200000010ff */
[----:B------:R-:W-:Y:S01]  /*aae0*/  @P1 STG.E.U16 desc[UR36][R4.64], R122 ;  /* 0x0000007a04001986 */ /* 0x000fe2000c101524 */
[----:B------:R-:W-:Y:S01]  /*aaf0*/  ISETP.GT.AND P1, PT, R222, 0x9, P3 ;  /* 0x00000009de00780c */ /* 0x000fe20001f24270 */
[-C--:B------:R-:W-:Y:S01]  /*ab00*/  FMUL R130, R130, R23.reuse ;  /* 0x0000001782827220 */ /* 0x080fe20000400000 */
[C---:B------:R-:W-:Y:S01]  /*ab10*/  ISETP.GT.AND P5, PT, R222.reuse, 0x10, P2 ;  /* 0x00000010de00780c */ /* 0x040fe200017a4270 */
[----:B------:R-:W-:Y:S01]  /*ab20*/  @P4 STG.E.U16 desc[UR36][R4.64+0x2], R123 ;  /* 0x0000027b04004986 */ /* 0x000fe2000c101524 */
[C---:B------:R-:W-:Y:S01]  /*ab30*/  ISETP.GT.AND P4, PT, R222.reuse, 0x9, P2 ;  /* 0x00000009de00780c */ /* 0x040fe20001784270 */
[----:B------:R-:W-:Y:S01]  /*ab40*/  FMUL R131, R131, R23 ;  /* 0x0000001783837220 */ /* 0x000fe20000400000 */
[----:B------:R-:W-:Y:S01]  /*ab50*/  F2FP.BF16.F32.PACK_AB R125, RZ, R125 ;  /* 0x0000007dff7d723e */ /* 0x000fe200000010ff */
[----:B------:R-:W-:Y:S01]  /*ab60*/  @P0 STG.E.U16 desc[UR36][R6.64+0x10], R124 ;  /* 0x0000107c06000986 */ /* 0x000fe2000c101524 */
[----:B------:R-:W-:Y:S01]  /*ab70*/  ISETP.GT.AND P0, PT, R222, 0x8, P3 ;  /* 0x00000008de00780c */ /* 0x000fe20001f04270 */
[-C--:B------:R-:W-:Y:S01]  /*ab80*/  FMUL R132, R132, R23.reuse ;  /* 0x0000001784847220 */ /* 0x080fe20000400000 */
[----:B------:R-:W-:Y:S01]  /*ab90*/  F2FP.BF16.F32.PACK_AB R126, RZ, R126 ;  /* 0x0000007eff7e723e */ /* 0x000fe200000010ff */
[----:B------:R-:W-:Y:S01]  /*aba0*/  FMUL R133, R133, R23 ;  /* 0x0000001785857220 */ /* 0x000fe20000400000 */
[----:B------:R-:W-:Y:S01]  /*abb0*/  F2FP.BF16.F32.PACK_AB R127, RZ, R127 ;  /* 0x0000007fff7f723e */ /* 0x000fe200000010ff */
[-C--:B------:R-:W-:Y:S01]  /*abc0*/  FMUL R134, R134, R23.reuse ;  /* 0x0000001786867220 */ /* 0x080fe20000400000 */
[----:B------:R-:W-:Y:S01]  /*abd0*/  F2FP.BF16.F32.PACK_AB R128, RZ, R128 ;  /* 0x00000080ff80723e */ /* 0x000fe200000010ff */
[----:B------:R-:W-:Y:S01]  /*abe0*/  FMUL R135, R135, R23 ;  /* 0x0000001787877220 */ /* 0x000fe20000400000 */
[----:B------:R-:W-:Y:S01]  /*abf0*/  F2FP.BF16.F32.PACK_AB R129, RZ, R129 ;  /* 0x00000081ff81723e */ /* 0x000fe200000010ff */
[----:B------:R-:W-:Y:S01]  /*ac00*/  @P4 STG.E.U16 desc[UR36][R6.64+0x12], R125 ;  /* 0x0000127d06004986 */ /* 0x000fe2000c101524 */
[----:B------:R-:W-:Y:S01]  /*ac10*/  ISETP.GT.AND P4, PT, R222, 0x11, P2 ;  /* 0x00000011de00780c */ /* 0x000fe20001784270 */
[-C--:B------:R-:W-:Y:S01]  /*ac20*/  FMUL R136, R136, R23.reuse ;  /* 0x0000001788887220 */ /* 0x080fe20000400000 */
[----:B------:R-:W-:Y:S01]  /*ac30*/  F2FP.BF16.F32.PACK_AB R130, RZ, R130 ;  /* 0x00000082ff82723e */ /* 0x000fe200000010ff */
        /* <DEDUP_REMOVED lines=309> */
[----:B------:R-:W-:Y:S01]  /*bf90*/  F2FP.BF16.F32.PACK_AB R208, RZ, R208 ;  /* 0x000000d0ffd0723e */ /* 0x000fe200000010ff */
[----:B------:R-:W-:Y:S01]  /*bfa0*/  IMAD.U32 R9, RZ, RZ, UR8 ;  /* 0x00000008ff097e24 */ /* 0x000fe2000f8e00ff */
[----:B------:R-:W-:Y:S01]  /*bfb0*/  F2FP.BF16.F32.PACK_AB R209, RZ, R209 ;  /* 0x000000d1ffd1723e */ /* 0x000fe200000010ff */
[----:B------:R-:W-:Y:S01]  /*bfc0*/  @P5 STG.E.U16 desc[UR36][R6.64+0x150], R204 ;  /* 0x000150cc06005986 */ /* 0x000fe2000c101524 */
[----:B------:R-:W-:Y:S01]  /*bfd0*/  ISETP.GT.AND P5, PT, R222, 0xa8, P3 ;  /* 0x000000a8de00780c */ /* 0x000fe20001fa4270 */
[----:B------:R-:W-:Y:S01]  /*bfe0*/  FMUL R214, R214, R23 ;  /* 0x00000017d6d67220 */ /* 0x000fe20000400000 */
[----:B------:R-:W-:Y:S01]  /*bff0*/  F2FP.BF16.F32.PACK_AB R210, RZ, R210 ;  /* 0x000000d2ffd2723e */ /* 0x000fe200000010ff */
[----:B------:R-:W-:Y:S01]  /*c000*/  @P4 STG.E.U16 desc[UR36][R6.64+0x152], R205 ;  /* 0x000152cd06004986 */ /* 0x000fe2000c101524 */
[----:B------:R-:W-:Y:S01]  /*c010*/  ISETP.GT.AND P4, PT, R222, 0xb0, P3 ;  /* 0x000000b0de00780c */ /* 0x000fe20001f84270 */
[----:B------:R-:W-:Y:S01]  /*c020*/  IMAD.U32 R3, RZ, RZ, UR8 ;  /* 0x00000008ff037e24 */ /* 0x000fe2000f8e00ff */
[----:B------:R-:W-:Y:S01]  /*c030*/  F2FP.BF16.F32.PACK_AB R211, RZ, R211 ;  /* 0x000000d3ffd3723e */ /* 0x000fe200000010ff */
[-C--:B------:R-:W-:Y:S01]  /*c040*/  FMUL R215, R215, R23.reuse ;  /* 0x00000017d7d77220 */ /* 0x080fe20000400000 */
[----:B------:R-:W-:Y:S01]  /*c050*/  ISETP.GT.AND P1, PT, R0, 0x80, PT ;  /* 0x000000800000780c */ /* 0x000fe20003f24270 */
[-C--:B------:R-:W-:Y:S01]  /*c060*/  FMUL R24, R24, R23.reuse ;  /* 0x0000001718187220 */ /* 0x080fe20000400000 */
[----:B------:R-:W-:Y:S01]  /*c070*/  ISETP.GT.AND P0, PT, R0, 0x88, PT ;  /* 0x000000880000780c */ /* 0x000fe20003f04270 */
[----:B------:R-:W-:Y:S01]  /*c080*/  IMAD.U32 R0, RZ, RZ, UR9 ;  /* 0x00000009ff007e24 */ /* 0x000fe2000f8e00ff */
        /* <DEDUP_REMOVED lines=20> */
[----:B------:R-:W-:Y:S01]  /*c1d0*/  LEA R8, P6, R9, R6, 0x8 ;  /* 0x0000000609087211 */ /* 0x000fe200078c40ff */
[----:B------:R-:W-:Y:S01]  /*c1e0*/  FMUL R31, R31, R23 ;  /* 0x000000171f1f7220 */ /* 0x000fe20000400000 */
[----:B------:R-:W-:Y:S01]  /*c1f0*/  F2FP.BF16.F32.PACK_AB R27, RZ, R27 ;  /* 0x0000001bff1b723e */ /* 0x000fe200000010ff */
[----:B------:R-:W-:Y:S01]  /*c200*/  @P4 STG.E.U16 desc[UR36][R4.64+0x160], R210 ;  /* 0x000160d204004986 */ /* 0x000fe2000c101524 */
[----:B------:R-:W-:Y:S01]  /*c210*/  ISETP.GT.AND P4, PT, R222, 0xb8, P2 ;  /* 0x000000b8de00780c */ /* 0x000fe20001784270 */
[-C--:B------:R-:W-:Y:S01]  /*c220*/  FMUL R32, R32, R23.reuse ;  /* 0x0000001720207220 */ /* 0x080fe20000400000 */
[C---:B------:R-:W-:Y:S01]  /*c230*/  ISETP.GT.AND P2, PT, R222.reuse, 0xb9, P2 ;  /* 0x000000b9de00780c */ /* 0x040fe20001744270 */
[----:B------:R-:W-:Y:S01]  /*c240*/  FMUL R33, R33, R23 ;  /* 0x0000001721217220 */ /* 0x000fe20000400000 */
[----:B------:R-:W-:Y:S01]  /*c250*/  LEA.HI.X R9, R3, R7, R0, 0x8, P6 ;  /* 0x0000000703097211 */ /* 0x000fe200030f4400 */
[----:B------:R-:W-:Y:S01]  /*c260*/  @P5 STG.E.U16 desc[UR36][R4.64+0x162], R211 ;  /* 0x000162d304005986 */ /* 0x000fe2000c101524 */
[----:B------:R-:W-:Y:S01]  /*c270*/  ISETP.GT.AND P5, PT, R222, 0xb8, P3 ;  /* 0x000000b8de00780c */ /* 0x000fe20001fa4270 */
[-C--:B------:R-:W-:Y:S01]  /*c280*/  FMUL R34, R34, R23.reuse ;  /* 0x0000001722227220 */ /* 0x080fe20000400000 */
[----:B------:R-:W-:Y:S01]  /*c290*/  ISETP.GT.AND P3, PT, R222, 0xb9, P3 ;  /* 0x000000b9de00780c */ /* 0x000fe20001f64270 */
[-C--:B------:R-:W-:Y:S01]  /*c2a0*/  FMUL R35, R35, R23.reuse ;  /* 0x0000001723237220 */ /* 0x080fe20000400000 */
[----:B------:R-:W-:Y:S01]  /*c2b0*/  F2FP.BF16.F32.PACK_AB R28, RZ, R28 ;  /* 0x0000001cff1c723e */ /* 0x000fe200000010ff */
[----:B------:R-:W-:Y:S01]  /*c2c0*/  FMUL R36, R36, R23 ;  /* 0x0000001724247220 */ /* 0x000fe20000400000 */
[----:B------:R-:W-:Y:S01]  /*c2d0*/  F2FP.BF16.F32.PACK_AB R29, RZ, R29 ;  /* 0x0000001dff1d723e */ /* 0x000fe200000010ff */
[----:B------:R-:W-:Y:S01]  /*c2e0*/  @P4 STG.E.U16 desc[UR36][R6.64+0x170], R212 ;  /* 0x000170d406004986 */ /* 0x000fe2000c101524 */
[C---:B------:R-:W-:Y:S01]  /*c2f0*/  ISETP.GT.AND P4, PT, R222.reuse, RZ, P1 ;  /* 0x000000ffde00720c */ /* 0x040fe20000f84270 */
[-C--:B------:R-:W-:Y:S01]  /*c300*/  FMUL R37, R37, R23.reuse ;  /* 0x0000001725257220 */ /* 0x080fe20000400000 */
[----:B------:R-:W-:Y:S01]  /*c310*/  F2FP.BF16.F32.PACK_AB R30, RZ, R30 ;  /* 0x0000001eff1e723e */ /* 0x000fe200000010ff */
[----:B------:R0:W-:Y:S01]  /*c320*/  @P2 STG.E.U16 desc[UR36][R6.64+0x172], R213 ;  /* 0x000172d506002986 */ /* 0x0001e2000c101524 */
[----:B------:R-:W-:Y:S01]  /*c330*/  ISETP.GT.AND P2, PT, R222, 0x8, P1 ;  /* 0x00000008de00780c */ /* 0x000fe20000f44270 */
[----:B------:R-:W-:Y:S01]  /*c340*/  FMUL R38, R38, R23 ;  /* 0x0000001726267220 */ /* 0x000fe20000400000 */
[----:B------:R-:W-:Y:S01]  /*c350*/  F2FP.BF16.F32.PACK_AB R31, RZ, R31 ;  /* 0x0000001fff1f723e */ /* 0x000fe200000010ff */
[----:B------:R1:W-:Y:S01]  /*c360*/  @P5 STG.E.U16 desc[UR36][R4.64+0x170], R214 ;  /* 0x000170d604005986 */ /* 0x0003e2000c101524 */
[----:B------:R-:W-:Y:S01]  /*c370*/  ISETP.GT.AND P5, PT, R222, RZ, P0 ;  /* 0x000000ffde00720c */ /* 0x000fe200007a4270 */
[-C--:B------:R-:W-:Y:S01]  /*c380*/  FMUL R39, R39, R23.reuse ;  /* 0x0000001727277220 */ /* 0x080fe20000400000 */
[----:B------:R-:W-:Y:S01]  /*c390*/  F2FP.BF16.F32.PACK_AB R32, RZ, R32 ;  /* 0x00000020ff20723e */ /* 0x000fe200000010ff */
[----:B------:R-:W-:Y:S01]  /*c3a0*/  FMUL R40, R40, R23 ;  /* 0x0000001728287220 */ /* 0x000fe20000400000 */
[----:B------:R-:W-:Y:S01]  /*c3b0*/  F2FP.BF16.F32.PACK_AB R33, RZ, R33 ;  /* 0x00000021ff21723e */ /* 0x000fe200000010ff */
[----:B------:R-:W-:Y:S01]  /*c3c0*/  FMUL R41, R41, R23 ;  /* 0x0000001729297220 */ /* 0x000fe20000400000 */
[----:B------:R-:W-:Y:S01]  /*c3d0*/  F2FP.BF16.F32.PACK_AB R34, RZ, R34 ;  /* 0x00000022ff22723e */ /* 0x000fe200000010ff */
[----:B0-----:R-:W-:Y:S01]  /*c3e0*/  @P3 IMAD.MOV.U32 R6, RZ, RZ, R4 ;  /* 0x000000ffff063224 */ /* 0x001fe200078e0004 */
[----:B------:R-:W-:Y:S01]  /*c3f0*/  F2FP.BF16.F32.PACK_AB R35, RZ, R35 ;  /* 0x00000023ff23723e */ /* 0x000fe200000010ff */
[----:B------:R-:W-:Y:S01]  /*c400*/  @P3 IMAD.MOV.U32 R7, RZ, RZ, R5 ;  /* 0x000000ffff073224 */ /* 0x000fe200078e0005 */
[----:B------:R-:W-:Y:S01]  /*c410*/  F2FP.BF16.F32.PACK_AB R36, RZ, R36 ;  /* 0x00000024ff24723e */ /* 0x000fe200000010ff */
[-C--:B------:R-:W-:Y:S01]  /*c420*/  FMUL R42, R42, R23.reuse ;  /* 0x000000172a2a7220 */ /* 0x080fe20000400000 */
[----:B-1----:R-:W-:Y:S01]  /*c430*/  IADD3 R4, P6, R8, UR5, RZ ;  /* 0x0000000508047c10 */ /* 0x002fe2000ffde0ff */
[-C--:B------:R-:W-:Y:S01]  /*c440*/  FMUL R43, R43, R23.reuse ;  /* 0x000000172b2b7220 */ /* 0x080fe20000400000 */
[----:B------:R0:W-:Y:S01]  /*c450*/  @P3 STG.E.U16 desc[UR36][R6.64+0x172], R215 ;  /* 0x000172d706003986 */ /* 0x0001e2000c101524 */
[----:B------:R-:W-:Y:S01]  /*c460*/  ISETP.GT.AND P3, PT, R222, 0x1, P1 ;  /* 0x00000001de00780c */ /* 0x000fe20000f64270 */
[-C--:B------:R-:W-:Y:S01]  /*c470*/  FMUL R44, R44, R23.reuse ;  /* 0x000000172c2c7220 */ /* 0x080fe20000400000 */
[----:B------:R-:W-:Y:S01]  /*c480*/  IADD3.X R5, R9, UR4, RZ, P6, !PT ;  /* 0x0000000409057c10 */ /* 0x000fe2000b7fe4ff */
[----:B------:R-:W-:Y:S01]  /*c490*/  @P4 STG.E.U16 desc[UR36][R8.64], R24 ;  /* 0x0000001808004986 */ /* 0x000fe2000c101524 */
[----:B------:R-:W-:Y:S01]  /*c4a0*/  ISETP.GT.AND P4, PT, R222, 0x1, P0 ;  /* 0x00000001de00780c */ /* 0x000fe20000784270 */
[----:B------:R-:W-:Y:S01]  /*c4b0*/  FMUL R45, R45, R23 ;  /* 0x000000172d2d7220 */ /* 0x000fe20000400000 */
[----:B------:R-:W-:Y:S01]  /*c4c0*/  F2FP.BF16.F32.PACK_AB R37, RZ, R37 ;  /* 0x00000025ff25723e */ /* 0x000fe200000010ff */
[-C--:B------:R-:W-:Y:S01]  /*c4d0*/  FMUL R46, R46, R23.reuse ;  /* 0x000000172e2e7220 */ /* 0x080fe20000400000 */
[----:B------:R-:W-:Y:S01]  /*c4e0*/  F2FP.BF16.F32.PACK_AB R38, RZ, R38 ;  /* 0x00000026ff26723e */ /* 0x000fe200000010ff */
[----:B------:R-:W-:Y:S01]  /*c4f0*/  FMUL R47, R47, R23 ;  /* 0x000000172f2f7220 */ /* 0x000fe20000400000 */
[----:B------:R-:W-:Y:S01]  /*c500*/  F2FP.BF16.F32.PACK_AB R39, RZ, R39 ;  /* 0x00000027ff27723e */ /* 0x000fe200000010ff */
[----:B------:R-:W-:Y:S01]  /*c510*/  FMUL R48, R48, R23 ;  /* 0x0000001730307220 */ /* 0x000fe20000400000 */
[----:B------:R-:W-:Y:S01]  /*c520*/  F2FP.BF16.F32.PACK_AB R40, RZ, R40 ;  /* 0x00000028ff28723e */ /* 0x000fe200000010ff */
[--C-:B0-----:R-:W-:Y:S01]  /*c530*/  @P3 IMAD.MOV.U32 R6, RZ, RZ, R8.reuse ;  /* 0x000000ffff063224 */ /* 0x101fe200078e0008 */
[----:B------:R-:W-:Y:S01]  /*c540*/  F2FP.BF16.F32.PACK_AB R41, RZ, R41 ;  /* 0x00000029ff29723e */ /* 0x000fe200000010ff */
[--C-:B------:R-:W-:Y:S01]  /*c550*/  @P3 IMAD.MOV.U32 R7, RZ, RZ, R9.reuse ;  /* 0x000000ffff073224 */ /* 0x100fe200078e0009 */
[----:B------:R-:W-:Y:S01]  /*c560*/  F2FP.BF16.F32.PACK_AB R42, RZ, R42 ;  /* 0x0000002aff2a723e */ /* 0x000fe200000010ff */
[----:B------:R-:W-:Y:S01]  /*c570*/  FMUL R49, R49, R23 ;  /* 0x0000001731317220 */ /* 0x000fe20000400000 */
[----:B------:R-:W-:Y:S01]  /*c580*/  F2FP.BF16.F32.PACK_AB R43, RZ, R43 ;  /* 0x0000002bff2b723e */ /* 0x000fe200000010ff */
[-C--:B------:R-:W-:Y:S01]  /*c590*/  FMUL R50, R50, R23.reuse ;  /* 0x0000001732327220 */ /* 0x080fe20000400000 */
[----:B------:R0:W-:Y:S01]  /*c5a0*/  @P3 STG.E.U16 desc[UR36][R6.64+0x2], R25 ;  /* 0x0000021906003986 */ /* 0x0001e2000c101524 */
[C---:B------:R-:W-:Y:S01]  /*c5b0*/  ISETP.GT.AND P3, PT, R222.reuse, 0x9, P1 ;  /* 0x00000009de00780c */ /* 0x040fe20000f64270 */
[-C--:B------:R-:W-:Y:S01]  /*c5c0*/  FMUL R51, R51, R23.reuse ;  /* 0x0000001733337220 */ /* 0x080fe20000400000 */
[----:B------:R-:W-:Y:S01]  /*c5d0*/  F2FP.BF16.F32.PACK_AB R44, RZ, R44 ;  /* 0x0000002cff2c723e */ /* 0x000fe200000010ff */
[----:B------:R-:W-:Y:S01]  /*c5e0*/  @P5 STG.E.U16 desc[UR36][R4.64], R26 ;  /* 0x0000001a04005986 */ /* 0x000fe2000c101524 */
[----:B------:R-:W-:Y:S01]  /*c5f0*/  ISETP.GT.AND P5, PT, R222, 0x9, P0 ;  /* 0x00000009de00780c */ /* 0x000fe200007a4270 */
[----:B------:R-:W-:Y:S01]  /*c600*/  FMUL R52, R52, R23 ;  /* 0x0000001734347220 */ /* 0x000fe20000400000 */
[----:B------:R-:W-:Y:S01]  /*c610*/  F2FP.BF16.F32.PACK_AB R45, RZ, R45 ;  /* 0x0000002dff2d723e */ /* 0x000fe200000010ff */
[----:B------:R-:W-:Y:S01]  /*c620*/  @P4 STG.E.U16 desc[UR36][R4.64+0x2], R27 ;  /* 0x0000021b04004986 */ /* 0x000fe2000c101524 */
[----:B------:R-:W-:Y:S01]  /*c630*/  ISETP.GT.AND P4, PT, R222, 0x8, P0 ;  /* 0x00000008de00780c */ /* 0x000fe20000784270 */
        /* <DEDUP_REMOVED lines=101> */
[-C--:B------:R-:W-:Y:S01]  /*cc90*/  FMUL R85, R85, R23.reuse ;  /* 0x0000001755557220 */ /* 0x080fe20000400000 */
[-C--:B------:R-:W-:Y:S01]  /*cca0*/  FMUL R86, R86, R23.reuse ;  /* 0x0000001756567220 */ /* 0x080fe20000400000 */
[-C--:B------:R-:W-:Y:S01]  /*ccb0*/  FMUL R87, R87, R23.reuse ;  /* 0x0000001757577220 */ /* 0x080fe20000400000 */
[----:B------:R0:W-:Y:S01]  /*ccc0*/  @P3 STG.E.U16 desc[UR36][R6.64+0x32], R37 ;  /* 0x0000322506003986 */ /* 0x0001e2000c101524 */
[----:B------:R-:W-:Y:S01]  /*ccd0*/  ISETP.GT.AND P3, PT, R222, 0x21, P1 ;  /* 0x00000021de00780c */ /* 0x000fe20000f64270 */
[----:B------:R-:W-:Y:S01]  /*cce0*/  FMUL R88, R88, R23 ;  /* 0x0000001758587220 */ /* 0x000fe20000400000 */
[----:B------:R-:W-:Y:S01]  /*ccf0*/  F2FP.BF16.F32.PACK_AB R85, RZ, R85 ;  /* 0x00000055ff55723e */ /* 0x000fe200000010ff */
[----:B------:R-:W-:Y:S01]  /*cd00*/  @P4 STG.E.U16 desc[UR36][R4.64+0x30], R38 ;  /* 0x0000302604004986 */ /* 0x000fe2000c101524 */
[C---:B------:R-:W-:Y:S01]  /*cd10*/  ISETP.GT.AND P4, PT, R222.reuse, 0x20, P0 ;  /* 0x00000020de00780c */ /* 0x040fe20000784270 */
[-C--:B------:R-:W-:Y:S01]  /*cd20*/  FMUL R89, R89, R23.reuse ;  /* 0x0000001759597220 */ /* 0x080fe20000400000 */
[----:B------:R-:W-:Y:S01]  /*cd30*/  F2FP.BF16.F32.PACK_AB R86, RZ, R86 ;  /* 0x00000056ff56723e */ /* 0x000fe200000010ff */
[----:B------:R-:W-:Y:S01]  /*cd40*/  @P5 STG.E.U16 desc[UR36][R4.64+0x32], R39 ;  /* 0x0000322704005986 */ /* 0x000fe2000c101524 */
[----:B------:R-:W-:Y:S01]  /*cd50*/  ISETP.GT.AND P5, PT, R222, 0x21, P0 ;  /* 0x00000021de00780c */ /* 0x000fe200007a4270 */
[----:B------:R-:W-:Y:S01]  /*cd60*/  FMUL R90, R90, R23 ;  /* 0x000000175a5a7220 */ /* 0x000fe20000400000 */
[----:B------:R-:W-:Y:S01]  /*cd70*/  F2FP.BF16.F32.PACK_AB R87, RZ, R87 ;  /* 0x00000057ff57723e */ /* 0x000fe200000010ff */
[--C-:B0-----:R-:W-:Y:S01]  /*cd80*/  @P2 IMAD.MOV.U32 R6, RZ, RZ, R8.reuse ;  /* 0x000000ffff062224 */ /* 0x101fe200078e0008 */
[----:B------:R-:W-:Y:S01]  /*cd90*/  @P2 MOV R7, R9 ;  /* 0x0000000900072202 */ /* 0x000fe20000000f00 */
[-C--:B------:R-:W-:Y:S01]  /*cda0*/  FMUL R91, R91, R23.reuse ;  /* 0x000000175b5b7220 */ /* 0x080fe20000400000 */
[----:B------:R-:W-:Y:S01]  /*cdb0*/  F2FP.BF16.F32.PACK_AB R88, RZ, R88 ;  /* 0x00000058ff58723e */ /* 0x000fe200000010ff */
[----:B------:R-:W-:Y:S01]  /*cdc0*/  FMUL R92, R92, R23 ;  /* 0x000000175c5c7220 */ /* 0x000fe20000400000 */
[----:B------:R-:W-:Y:S01]  /*cdd0*/  F2FP.BF16.F32.PACK_AB R89, RZ, R89 ;  /* 0x00000059ff59723e */ /* 0x000fe200000010ff */
        /* <DEDUP_REMOVED lines=29> */
[----:B------:R-:W-:Y:S01]  /*cfb0*/  FMUL R102, R102, R23 ;  /* 0x0000001766667220 */ /* 0x000fe20000400000 */
[----:B------:R-:W-:Y:S01]  /*cfc0*/  F2FP.BF16.F32.PACK_AB R100, RZ, R100 ;  /* 0x00000064ff64723e */ /* 0x000fe200000010ff */
[----:B0-----:R-:W-:Y:S01]  /*cfd0*/  @P2 IMAD.MOV.U32 R6, RZ, RZ, R8 ;  /* 0x000000ffff062224 */ /* 0x001fe200078e0008 */
[----:B------:R-:W-:Y:S01]  /*cfe0*/  F2FP.BF16.F32.PACK_AB R101, RZ, R101 ;  /* 0x00000065ff65723e */ /* 0x000fe200000010ff */
[----:B------:R-:W-:-:S02]  /*cff0*/  @P2 IMAD.MOV.U32 R7, RZ, RZ, R9 ;  /* 0x000000ffff072224 */ /* 0x000fc400078e0009 */
[-C--:B------:R-:W-:Y:S01]  /*d000*/  FMUL R103, R103, R23.reuse ;  /* 0x0000001767677220 */ /* 0x080fe20000400000 */
[-C--:B------:R-:W-:Y:S01]  /*d010*/  FMUL R104, R104, R23.reuse ;  /* 0x0000001768687220 */ /* 0x080fe20000400000 */
[----:B------:R-:W-:Y:S01]  /*d020*/  F2FP.BF16.F32.PACK_AB R102, RZ, R102 ;  /* 0x00000066ff66723e */ /* 0x000fe200000010ff */
[-C--:B------:R-:W-:Y:S01]  /*d030*/  FMUL R105, R105, R23.reuse ;  /* 0x0000001769697220 */ /* 0x080fe20000400000 */
[----:B------:R0:W-:Y:S01]  /*d040*/  @P2 STG.E.U16 desc[UR36][R6.64+0x50], R44 ;  /* 0x0000502c06002986 */ /* 0x0001e2000c101524 */
[----:B------:R-:W-:Y:S01]  /*d050*/  ISETP.GT.AND P2, PT, R222, 0x30, P1 ;  /* 0x00000030de00780c */ /* 0x000fe20000f44270 */
[----:B------:R-:W-:Y:S01]  /*d060*/  FMUL R106, R106, R23 ;  /* 0x000000176a6a7220 */ /* 0x000fe20000400000 */
[----:B------:R-:W-:Y:S01]  /*d070*/  F2FP.BF16.F32.PACK_AB R103, RZ, R103 ;  /* 0x00000067ff67723e */ /* 0x000fe200000010ff */
        /* <DEDUP_REMOVED lines=8> */
[----:B0-----:R-:W-:Y:S01]  /*d100*/  @P3 IMAD.MOV.U32 R6, RZ, RZ, R8 ;  /* 0x000000ffff063224 */ /* 0x001fe200078e0008 */
[----:B------:R-:W-:Y:S01]  /*d110*/  F2FP.BF16.F32.PACK_AB R108, RZ, R108 ;  /* 0x0000006cff6c723e */ /* 0x000fe200000010ff */
[----:B------:R-:W-:-:S02]  /*d120*/  @P3 IMAD.MOV.U32 R7, RZ, RZ, R9 ;  /* 0x000000ffff073224 */ /* 0x000fc400078e0009 */
[----:B------:R-:W-:Y:S01]  /*d130*/  FMUL R111, R111, R23 ;  /* 0x000000176f6f7220 */ /* 0x000fe20000400000 */
[----:B------:R-:W-:Y:S01]  /*d140*/  F2FP.BF16.F32.PACK_AB R109, RZ, R109 ;  /* 0x0000006dff6d723e */ /* 0x000fe200000010ff */
[-C--:B------:R-:W-:Y:S01]  /*d150*/  FMUL R112, R112, R23.reuse ;  /* 0x0000001770707220 */ /* 0x080fe20000400000 */
[----:B------:R-:W-:Y:S01]  /*d160*/  F2FP.BF16.F32.PACK_AB R110, RZ, R110 ;  /* 0x0000006eff6e723e */ /* 0x000fe200000010ff */
[----:B------:R0:W-:Y:S01]  /*d170*/  @P3 STG.E.U16 desc[UR36][R6.64+0x52], R45 ;  /* 0x0000522d06003986 */ /* 0x0001e2000c101524 */
        /* <DEDUP_REMOVED lines=10> */
[----:B------:R-:W-:Y:S01]  /*d220*/  ISETP.GT.AND P6, PT, R222, 0xb8, P0 ;  /* 0x000000b8de00780c */ /* 0x000fe200007c4270 */
[----:B0-----:R-:W-:Y:S01]  /*d230*/  @P2 IMAD.MOV.U32 R6, RZ, RZ, R8 ;  /* 0x000000ffff062224 */ /* 0x001fe200078e0008 */
[----:B------:R-:W-:Y:S01]  /*d240*/  F2FP.BF16.F32.PACK_AB R113, RZ, R113 ;  /* 0x00000071ff71723e */ /* 0x000fe200000010ff */
[----:B------:R-:W-:-:S02]  /*d250*/  @P2 IMAD.MOV.U32 R7, RZ, RZ, R9 ;  /* 0x000000ffff072224 */ /* 0x000fc400078e0009 */
        /* <DEDUP_REMOVED lines=9> */
[----:B------:R-:W-:Y:S02]  /*d2f0*/  F2FP.BF16.F32.PACK_AB R117, RZ, R117 ;  /* 0x00000075ff75723e */ /* 0x000fe400000010ff */
[----:B------:R-:W-:-:S02]  /*d300*/  F2FP.BF16.F32.PACK_AB R118, RZ, R118 ;  /* 0x00000076ff76723e */ /* 0x000fc400000010ff */
[----:B------:R-:W-:Y:S01]  /*d310*/  F2FP.BF16.F32.PACK_AB R119, RZ, R119 ;  /* 0x00000077ff77723e */ /* 0x000fe200000010ff */
[----:B0-----:R-:W-:Y:S02]  /*d320*/  @P3 IMAD.MOV.U32 R6, RZ, RZ, R8 ;  /* 0x000000ffff063224 */ /* 0x001fe400078e0008 */
[----:B------:R-:W-:-:S05]  /*d330*/  @P3 IMAD.MOV.U32 R7, RZ, RZ, R9 ;  /* 0x000000ffff073224 */ /* 0x000fca00078e0009 */
[----:B------:R0:W-:Y:S01]  /*d340*/  @P3 STG.E.U16 desc[UR36][R6.64+0x62], R49 ;  /* 0x0000623106003986 */ /* 0x0001e2000c101524 */
[----:B------:R-:W-:-:S03]  /*d350*/  ISETP.GT.AND P3, PT, R222, 0x39, P1 ;  /* 0x00000039de00780c */ /* 0x000fc60000f64270 */
[----:B------:R-:W-:Y:S01]  /*d360*/  @P4 STG.E.U16 desc[UR36][R4.64+0x60], R50 ;  /* 0x0000603204004986 */ /* 0x000fe2000c101524 */
[----:B------:R-:W-:-:S03]  /*d370*/  ISETP.GT.AND P4, PT, R222, 0x38, P0 ;  /* 0x00000038de00780c */ /* 0x000fc60000784270 */
[----:B------:R-:W-:Y:S01]  /*d380*/  @P5 STG.E.U16 desc[UR36][R4.64+0x62], R51 ;  /* 0x0000623304005986 */ /* 0x000fe2000c101524 */
[----:B------:R-:W-:Y:S01]  /*d390*/  ISETP.GT.AND P5, PT, R222, 0x39, P0 ;  /* 0x00000039de00780c */ /* 0x000fe200007a4270 */
[----:B0-----:R-:W-:Y:S02]  /*d3a0*/  @P2 IMAD.MOV.U32 R6, RZ, RZ, R8 ;  /* 0x000000ffff062224 */ /* 0x001fe400078e0008 */
[----:B------:R-:W-:-:S05]  /*d3b0*/  @P2 IMAD.MOV.U32 R7, RZ, RZ, R9 ;  /* 0x000000ffff072224 */ /* 0x000fca00078e0009 */
[----:B------:R0:W-:Y:S01]  /*d3c0*/  @P2 STG.E.U16 desc[UR36][R6.64+0x70], R52 ;  /* 0x0000703406002986 */ /* 0x0001e2000c101524 */
[----:B------:R-:W-:Y:S01]  /*d3d0*/  ISETP.GT.AND P2, PT, R222, 0x40, P1 ;  /* 0x00000040de00780c */ /* 0x000fe20000f44270 */
        /* <DEDUP_REMOVED lines=23> */
[----:B------:R-:W-:Y:S02]  /*d550*/  ISETP.GT.AND P2, PT, R222, 0x50, P1 ;  /* 0x00000050de00780c */ /* 0x000fe40000f44270 */
[----:B0-----:R-:W-:Y:S01]  /*d560*/  @P3 MOV R6, R8 ;  /* 0x0000000800063202 */ /* 0x001fe20000000f00 */
        /* <DEDUP_REMOVED lines=59> */
[----:B0-----:R-:W-:Y:S01]  /*d920*/  @P3 IMAD.MOV.U32 R6, RZ, RZ, R8 ;  /* 0x000000ffff063224 */ /* 0x001fe200078e0008 */
[----:B------:R-:W-:-:S05]  /*d930*/  @P3 MOV R7, R9 ;  /* 0x0000000900073202 */ /* 0x000fca0000000f00 */
        /* <DEDUP_REMOVED lines=65> */
[----:B------:R-:W-:Y:S02]  /*dd50*/  ISETP.GT.AND P5, PT, R222, 0xa1, P0 ;  /* 0x000000a1de00780c */ /* 0x000fe400007a4270 */
[----:B0-----:R-:W-:Y:S01]  /*dd60*/  @P2 MOV R6, R8 ;  /* 0x0000000800062202 */ /* 0x001fe20000000f00 */
        /* <DEDUP_REMOVED lines=22> */
[C---:B------:R-:W-:Y:S02]  /*ded0*/  ISETP.GT.AND P2, PT, R222.reuse, 0xb1, P1 ;  /* 0x000000b1de00780c */ /* 0x040fe40000f44270 */
[----:B------:R-:W-:Y:S01]  /*dee0*/  ISETP.GT.AND P1, PT, R222, 0xb9, P1 ;  /* 0x000000b9de00780c */ /* 0x000fe20000f24270 */
[----:B0-----:R-:W-:Y:S02]  /*def0*/  @P5 IMAD.MOV.U32 R6, RZ, RZ, R8 ;  /* 0x000000ffff065224 */ /* 0x001fe400078e0008 */
[----:B------:R-:W-:-:S05]  /*df00*/  @P5 IMAD.MOV.U32 R7, RZ, RZ, R9 ;  /* 0x000000ffff075224 */ /* 0x000fca00078e0009 */
[----:B------:R0:W-:Y:S01]  /*df10*/  @P5 STG.E.U16 desc[UR36][R6.64+0x160], R112 ;  /* 0x0001607006005986 */ /* 0x0001e2000c101524 */
[C---:B------:R-:W-:Y:S02]  /*df20*/  ISETP.GT.AND P5, PT, R222.reuse, 0xb0, P0 ;  /* 0x000000b0de00780c */ /* 0x040fe400007a4270 */
[----:B------:R-:W-:Y:S01]  /*df30*/  ISETP.GT.AND P0, PT, R222, 0xb9, P0 ;  /* 0x000000b9de00780c */ /* 0x000fe20000704270 */
[----:B0-----:R-:W-:Y:S02]  /*df40*/  @P2 IMAD.MOV.U32 R6, RZ, RZ, R8 ;  /* 0x000000ffff062224 */ /* 0x001fe400078e0008 */
[----:B------:R-:W-:-:S05]  /*df50*/  @P2 IMAD.MOV.U32 R7, RZ, RZ, R9 ;  /* 0x000000ffff072224 */ /* 0x000fca00078e0009 */
[----:B------:R0:W-:Y:S04]  /*df60*/  @P2 STG.E.U16 desc[UR36][R6.64+0x162], R113 ;  /* 0x0001627106002986 */ /* 0x0001e8000c101524 */
[----:B------:R-:W-:Y:S04]  /*df70*/  @P5 STG.E.U16 desc[UR36][R4.64+0x160], R114 ;  /* 0x0001607204005986 */ /* 0x000fe8000c101524 */
[----:B------:R-:W-:Y:S01]  /*df80*/  @P4 STG.E.U16 desc[UR36][R4.64+0x162], R115 ;  /* 0x0001627304004986 */ /* 0x000fe2000c101524 */
[----:B0-----:R-:W-:Y:S02]  /*df90*/  @P3 IMAD.MOV.U32 R6, RZ, RZ, R8 ;  /* 0x000000ffff063224 */ /* 0x001fe400078e0008 */
[----:B------:R-:W-:-:S05]  /*dfa0*/  @P3 IMAD.MOV.U32 R7, RZ, RZ, R9 ;  /* 0x000000ffff073224 */ /* 0x000fca00078e0009 */
[----:B------:R0:W-:Y:S04]  /*dfb0*/  @P3 STG.E.U16 desc[UR36][R6.64+0x170], R116 ;  /* 0x0001707406003986 */ /* 0x0001e8000c101524 */
[----:B------:R1:W-:Y:S04]  /*dfc0*/  @P1 STG.E.U16 desc[UR36][R8.64+0x172], R117 ;  /* 0x0001727508001986 */ /* 0x0003e8000c101524 */
[----:B------:R1:W-:Y:S01]  /*dfd0*/  @P6 STG.E.U16 desc[UR36][R4.64+0x170], R118 ;  /* 0x0001707604006986 */ /* 0x0003e2000c101524 */
[----:B0-----:R-:W-:Y:S02]  /*dfe0*/  @P0 IMAD.MOV.U32 R6, RZ, RZ, R4 ;  /* 0x000000ffff060224 */ /* 0x001fe400078e0004 */
[----:B------:R-:W-:-:S05]  /*dff0*/  @P0 IMAD.MOV.U32 R7, RZ, RZ, R5 ;  /* 0x000000ffff070224 */ /* 0x000fca00078e0005 */
[----:B------:R1:W-:Y:S02]  /*e000*/  @P0 STG.E.U16 desc[UR36][R6.64+0x172], R119 ;  /* 0x0001727706000986 */ /* 0x0003e4000c101524 */
.L_x_415:
[----:B------:R-:W-:Y:S05]  /*e010*/  BSYNC B0 ;  /* 0x0000000000007941 */ /* 0x000fea0003800000 */
.L_x_33:
[----:B------:R-:W-:Y:S01]  /*e020*/  ULDC UR4, c[0x0][0xc] ;  /* 0x0000030000047ab9 */ /* 0x000fe20000000800 */
[----:B------:R-:W-:Y:S01]  /*e030*/  ULDC UR5, c[0x0][0x10] ;  /* 0x0000040000057ab9 */ /* 0x000fe20000000800 */
[----:B0-----:R-:W0:Y:S01]  /*e040*/  LDC R3, c[0x0][0x14] ;  /* 0x00000500ff037b82 */ /* 0x001e220000000800 */
[----:B------:R-:W-:Y:S01]  /*e050*/  UIMAD.WIDE.U32 UR4, UR4, UR5, URZ ;  /* 0x00000005040472a5 */ /* 0x000fe2000f8e003f */
[----:B------:R-:W-:Y:S01]  /*e060*/  PRMT R0, RZ, 0x7610, R0 ;  /* 0x00007610ff007816 */ /* 0x000fe20000000000 */
[----:B------:R-:W-:Y:S01]  /*e070*/  UMOV UR42, 0xffffffff ;  /* 0xffffffff002a7882 */ /* 0x000fe20000000000 */
[----:B------:R-:W-:-:S03]  /*e080*/  UMOV UR43, 0xffffffff ;  /* 0xffffffff002b7882 */ /* 0x000fc60000000000 */
[----:B0-----:R-:W-:-:S04]  /*e090*/  IMAD.WIDE.U32 R16, R3, UR4, R16 ;  /* 0x0000000403107c25 */ /* 0x001fc8000f8e0010 */
[----:B------:R-:W-:Y:S01]  /*e0a0*/  IMAD R3, R3, UR5, RZ ;  /* 0x0000000503037c24 */ /* 0x000fe2000f8e02ff */
[----:B------:R-:W-:Y:S02]  /*e0b0*/  ULDC.64 UR4, c[0x0][0x650] ;  /* 0x0001940000047ab9 */ /* 0x000fe40000000a00 */
[----:B------:R-:W-:Y:S01]  /*e0c0*/  ISETP.GE.U32.AND P0, PT, R16, UR4, PT ;  /* 0x0000000410007c0c */ /* 0x000fe2000bf06070 */
[----:B------:R-:W-:-:S05]  /*e0d0*/  IMAD.IADD R17, R17, 0x1, R3 ;  /* 0x0000000111117824 */ /* 0x000fca00078e0203 */
[----:B------:R-:W-:-:S13]  /*e0e0*/  ISETP.GE.U32.AND.EX P0, PT, R17, UR5, PT, P0 ;  /* 0x0000000511007c0c */ /* 0x000fda000bf06100 */
[----:B------:R-:W-:Y:S05]  /*e0f0*/  @P0 BRA `(.L_x_416) ;  /* 0x0000000400880947 */ /* 0x000fea0003800000 */
[----:B------:R-:W0:Y:S01]  /*e100*/  S2UR UR6, SR_CTAID.X ;  /* 0x00000000000679c3 */ /* 0x000e220000002500 */
[----:B------:R-:W-:Y:S01]  /*e110*/  ULDC.64 UR12, c[0x0][0x628] ;  /* 0x00018a00000c7ab9 */ /* 0x000fe20000000a00 */
[----:B------:R-:W-:Y:S01]  /*e120*/  ULDC UR4, c[0x0][0x150] ;  /* 0x0000540000047ab9 */ /* 0x000fe20000000800 */
[----:B------:R-:W-:Y:S01]  /*e130*/  ISETP.NE.U32.AND P0, PT, RZ, UR12, PT ;  /* 0x0000000cff007c0c */ /* 0x000fe2000bf05070 */
[----:B------:R-:W-:Y:S01]  /*e140*/  ULDC UR15, c[0x0][0x630] ;  /* 0x00018c00000f7ab9 */ /* 0x000fe20000000800 */
[C---:B------:R-:W-:Y:S01]  /*e150*/  R2UR UR16, R16.reuse ;  /* 0x00000000101072ca */ /* 0x040fe200000e0000 */
[----:B------:R-:W-:Y:S01]  /*e160*/  ULDC UR19, c[0x0][0x154] ;  /* 0x0000550000137ab9 */ /* 0x000fe20000000800 */
[----:B------:R-:W-:Y:S01]  /*e170*/  ISETP.NE.AND.EX P0, PT, RZ, UR13, PT, P0 ;  /* 0x0000000dff007c0c */ /* 0x000fe2000bf05300 */
[----:B------:R-:W1:Y:S01]  /*e180*/  S2UR UR18, SR_CTAID.Y ;  /* 0x00000000001279c3 */ /* 0x000e620000002600 */
[----:B------:R-:W-:Y:S02]  /*e190*/  R2UR UR17, R17 ;  /* 0x00000000111172ca */ /* 0x000fe400000e0000 */
[----:B------:R-:W-:-:S02]  /*e1a0*/  R2UR UR10, R16 ;  /* 0x00000000100a72ca */ /* 0x000fc400000e0000 */
[----:B------:R-:W-:Y:S02]  /*e1b0*/  R2UR UR11, R17 ;  /* 0x00000000110b72ca */ /* 0x000fe400000e0000 */
[----:B0-----:R-:W-:-:S05]  /*e1c0*/  I2FP.F32.U32 R0, UR6 ;  /* 0x0000000600007c45 */ /* 0x001fca0008201000 */
[----:B------:R-:W-:-:S04]  /*e1d0*/  FMUL R0, R0, UR4 ;  /* 0x0000000400007c20 */ /* 0x000fc80008400000 */
[----:B------:R0:W0:Y:S01]  /*e1e0*/  F2I.U32.TRUNC.NTZ R3, R0 ;  /* 0x0000000000037305 */ /* 0x000022000020f000 */
[----:B-1----:R-:W-:Y:S05]  /*e1f0*/  @!P0 BRA `(.L_x_417) ;  /* 0x0000000000308947 */ /* 0x002fea0003800000 */
        /* <DEDUP_REMOVED lines=12> */
.L_x_417:
[----:B------:R-:W-:Y:S01]  /*e2c0*/  USHF.R.U64 UR43, UR10, UR15, UR11 ;  /* 0x0000000f0a2b7299 */ /* 0x000fe2000800120b */
[----:B0-----:R-:W-:Y:S01]  /*e2d0*/  I2FP.F32.U32 R0, UR18 ;  /* 0x0000001200007c45 */ /* 0x001fe20008201000 */
[----:B------:R-:W-:Y:S02]  /*e2e0*/  USHF.R.U32.HI UR4, URZ, UR15, UR11 ;  /* 0x0000000f3f047299 */ /* 0x000fe4000801160b */
[----:B------:R-:W-:Y:S02]  /*e2f0*/  UIADD3 UR10, UP0, URZ, -UR43, URZ ;  /* 0x8000002b3f0a7290 */ /* 0x000fe4000ff1e03f */
[----:B------:R-:W-:Y:S01]  /*e300*/  FMUL R0, R0, UR19 ;  /* 0x0000001300007c20 */ /* 0x000fe20008400000 */
[----:B------:R-:W-:Y:S01]  /*e310*/  ULDC.64 UR12, c[0x0][0x620] ;  /* 0x00018800000c7ab9 */ /* 0x000fe20000000a00 */
[----:B------:R-:W-:Y:S01]  /*e320*/  UIADD3.X UR4, URZ, ~UR4, URZ, UP0, !UPT ;  /* 0x800000043f047290 */ /* 0x000fe200087fe43f */
[----:B------:R-:W-:Y:S01]  /*e330*/  UMOV UR8, UR16 ;  /* 0x0000001000087c82 */ /* 0x000fe20008000000 */
[----:B------:R-:W-:-:S02]  /*e340*/  UMOV UR9, UR17 ;  /* 0x0000001100097c82 */ /* 0x000fc40008000000 */
[----:B------:R-:W-:Y:S01]  /*e350*/  UIMAD UR4, UR4, UR12, URZ ;  /* 0x0000000c040472a4 */ /* 0x000fe2000f8e023f */
[----:B------:R-:W0:Y:S01]  /*e360*/  F2I.U32.TRUNC.NTZ R0, R0 ;  /* 0x0000000000007305 */ /* 0x000e22000020f000 */
[----:B------:R-:W-:Y:S01]  /*e370*/  UIMAD.WIDE.U32 UR8, UR10, UR12, UR8 ;  /* 0x0000000c0a0872a5 */ /* 0x000fe2000f8e0008 */
[----:B------:R-:W-:Y:S01]  /*e380*/  R2UR UR12, R3 ;  /* 0x00000000030c72ca */ /* 0x000fe200000e0000 */
[----:B------:R-:W-:Y:S01]  /*e390*/  UIMAD UR10, UR10, UR13, UR4 ;  /* 0x0000000d0a0a72a4 */ /* 0x000fe2000f8e0204 */
[----:B------:R-:W-:Y:S01]  /*e3a0*/  ULDC UR11, c[0x0][0x618] ;  /* 0x00018600000b7ab9 */ /* 0x000fe20000000800 */
[----:B------:R-:W-:Y:S02]  /*e3b0*/  ULDC UR21, c[0x0][0x658] ;  /* 0x0001960000157ab9 */ /* 0x000fe40000000800 */
[----:B------:R-:W-:Y:S01]  /*e3c0*/  UIADD3 UR9, UR9, UR10, URZ ;  /* 0x0000000a09097290 */ /* 0x000fe2000fffe03f */
[----:B------:R-:W-:Y:S01]  /*e3d0*/  UMOV UR15, 0xffffffff ;  /* 0xffffffff000f7882 */ /* 0x000fe20000000000 */
[----:B------:R-:W-:Y:S01]  /*e3e0*/  ULDC.64 UR4, c[0x0][0x640] ;  /* 0x0001900000047ab9 */ /* 0x000fe20000000a00 */
[----:B------:R-:W-:Y:S01]  /*e3f0*/  USHF.L.U32 UR15, UR15, UR21, URZ ;  /* 0x000000150f0f7299 */ /* 0x000fe2000800063f */
[----:B------:R-:W-:Y:S01]  /*e400*/  ISETP.NE.U32.AND P0, PT, RZ, UR4, PT ;  /* 0x00000004ff007c0c */ /* 0x000fe2000bf05070 */
[----:B------:R-:W-:-:S02]  /*e410*/  USHF.R.U64 UR16, UR8, UR11, UR9 ;  /* 0x0000000b08107299 */ /* 0x000fc40008001209 */
[----:B------:R-:W-:Y:S01]  /*e420*/  USHF.R.U32.HI UR8, URZ, UR11, UR9 ;  /* 0x0000000b3f087299 */ /* 0x000fe20008011609 */
[----:B0-----:R-:W-:Y:S01]  /*e430*/  R2UR UR14, R0 ;  /* 0x00000000000e72ca */ /* 0x001fe200000e0000 */
[----:B------:R-:W-:Y:S01]  /*e440*/  ULDC UR17, c[0x0][0x608] ;  /* 0x0001820000117ab9 */ /* 0x000fe20000000800 */
[----:B------:R-:W-:Y:S01]  /*e450*/  ULOP3.LUT UR41, URZ, UR15, URZ, 0x33, !UPT ;  /* 0x0000000f3f297292 */ /* 0x000fe2000f8e333f */
[----:B------:R-:W-:Y:S01]  /*e460*/  ISETP.NE.AND.EX P0, PT, RZ, UR5, PT, P0 ;  /* 0x00000005ff007c0c */ /* 0x000fe2000bf05300 */
[----:B------:R-:W-:Y:S02]  /*e470*/  USHF.R.U64 UR15, UR16, UR17, UR8 ;  /* 0x00000011100f7299 */ /* 0x000fe40008001208 */
[----:B------:R-:W-:Y:S02]  /*e480*/  USHF.R.U32.HI UR8, URZ, UR17, UR8 ;  /* 0x000000113f087299 */ /* 0x000fe40008011608 */
[----:B------:R-:W-:Y:S02]  /*e490*/  UIADD3 UR12, -UR12, URZ, URZ ;  /* 0x0000003f0c0c7290 */ /* 0x000fe4000fffe13f */
[----:B------:R-:W-:Y:S01]  /*e4a0*/  USHF.R.U64 UR17, UR15, UR21, UR8 ;  /* 0x000000150f117299 */ /* 0x000fe20008001208 */
[----:B------:R-:W-:Y:S01]  /*e4b0*/  UMOV UR19, 0x1 ;  /* 0x0000000100137882 */ /* 0x000fe20000000000 */
[----:B------:R-:W-:Y:S01]  /*e4c0*/  ULDC UR13, c[0x0][0x144] ;  /* 0x00005100000d7ab9 */ /* 0x000fe20000000800 */
[----:B------:R-:W-:Y:S01]  /*e4d0*/  ULDC UR7, c[0x0][0x600] ;  /* 0x0001800000077ab9 */ /* 0x000fe20000000800 */
[----:B------:R-:W-:-:S02]  /*e4e0*/  USHF.L.U32 UR24, UR19, UR21, URZ ;  /* 0x0000001513187299 */ /* 0x000fc4000800063f */
[----:B------:R-:W-:Y:S02]  /*e4f0*/  USHF.R.U32.HI UR8, URZ, UR21, UR8 ;  /* 0x000000153f087299 */ /* 0x000fe40008011608 */
[----:B------:R-:W-:Y:S02]  /*e500*/  UIMAD UR21, UR13, UR12, UR6 ;  /* 0x0000000c0d1572a4 */ /* 0x000fe4000f8e0206 */
[----:B------:R-:W-:Y:S02]  /*e510*/  UIADD3 UR20, UR7, -0x1, URZ ;  /* 0xffffffff07147890 */ /* 0x000fe4000fffe03f */
[----:B------:R-:W-:Y:S01]  /*e520*/  UIADD3 UR19, -UR14, URZ, URZ ;  /* 0x0000003f0e137290 */ /* 0x000fe2000fffe13f */
[----:B------:R-:W-:Y:S01]  /*e530*/  ULDC UR25, c[0x0][0x148] ;  /* 0x0000520000197ab9 */ /* 0x000fe20000000800 */
[----:B------:R-:W-:Y:S01]  /*e540*/  ULDC UR22, c[0x0][0x648] ;  /* 0x0001920000167ab9 */ /* 0x000fe20000000800 */
[----:B------:R-:W-:Y:S01]  /*e550*/  ULDC UR23, c[0x0][0x638] ;  /* 0x00018e0000177ab9 */ /* 0x000fe20000000800 */
        /* <DEDUP_REMOVED lines=14> */
.L_x_418:
[----:B------:R-:W-:Y:S01]  /*e640*/  UISETP.NE.AND UP0, UPT, UR45, URZ, UPT ;  /* 0x0000003f2d00728c */ /* 0x000fe2000bf05270 */
[----:B------:R-:W-:Y:S01]  /*e650*/  IMAD.MOV.U32 R0, RZ, RZ, 0x1 ;  /* 0x00000001ff007424 */ /* 0x000fe200078e00ff */
[----:B------:R-:W-:Y:S02]  /*e660*/  USHF.R.U64 UR4, UR6, UR22, UR8 ;  /* 0x0000001606047299 */ /* 0x000fe40008001208 */
[----:B------:R-:W-:Y:S02]  /*e670*/  ULOP3.LUT UR41, UR15, UR41, URZ, 0xc0, !UPT ;  /* 0x000000290f297292 */ /* 0x000fe4000f8ec03f */
[----:B------:R-:W-:Y:S02]  /*e680*/  UIADD3 UR5, -UR4, URZ, URZ ;  /* 0x0000003f04057290 */ /* 0x000fe4000fffe13f */
[----:B------:R-:W-:Y:S02]  /*e690*/  UIMAD UR41, UR24, UR4, UR41 ;  /* 0x00000004182972a4 */ /* 0x000fe4000f8e0229 */
[----:B------:R-:W-:-:S02]  /*e6a0*/  ULOP3.LUT UR16, UR16, UR20, URZ, 0xc0, !UPT ;  /* 0x0000001410107292 */ /* 0x000fc4000f8ec03f */
[----:B------:R-:W-:Y:S02]  /*e6b0*/  @UP0 UIMAD UR21, UR25, UR19, UR18 ;  /* 0x00000013191502a4 */ /* 0x000fe4000f8e0212 */
[----:B------:R-:W-:-:S03]  /*e6c0*/  UIMAD UR4, UR5, UR23, UR17 ;  /* 0x00000017050472a4 */ /* 0x000fc6000f8e0211 */
[----:B------:R-:W-:Y:S01]  /*e6d0*/  ULDC UR5, c[0x0][0x610] ;  /* 0x0001840000057ab9 */ /* 0x000fe20000000800 */
[----:B------:R-:W-:Y:S02]  /*e6e0*/  UIMAD UR4, UR4, UR7, UR16 ;  /* 0x00000007040472a4 */ /* 0x000fe4000f8e0210 */
[----:B------:R-:W-:-:S04]  /*e6f0*/  UIMAD UR41, UR41, UR5, UR21 ;  /* 0x00000005292972a4 */ /* 0x000fc8000f8e0215 */
[----:B------:R-:W-:Y:S02]  /*e700*/  USEL UR42, UR4, UR41, !UP0 ;  /* 0x00000029042a7287 */ /* 0x000fe4000c000000 */
[----:B------:R-:W-:-:S12]  /*e710*/  USEL UR41, UR41, UR4, !UP0 ;  /* 0x0000000429297287 */ /* 0x000fd8000c000000 */
.L_x_416:
[----:B------:R-:W-:-:S13]  /*e720*/  LOP3.LUT P0, RZ, R0, 0xff, RZ, 0xc0, !PT ;  /* 0x000000ff00ff7812 */ /* 0x000fda000780c0ff */
[----:B------:R-:W-:Y:S05]  /*e730*/  @P0 BRA `(.L_x_419) ;  /* 0xffffff2c00380947 */ /* 0x000fea000383ffff */
[----:B------:R-:W-:Y:S05]  /*e740*/  EXIT ;  /* 0x000000000000794d */ /* 0x000fea0003800000 */
.L_x_8:
[----:B------:R-:W-:Y:S01]  /*e750*/  ULDC.64 UR4, c[0x0][0x650] ;  /* 0x0001940000047ab9 */ /* 0x000fe20000000a00 */
[----:B------:R-:W-:Y:S01]  /*e760*/  PRMT R0, RZ, 0x7610, R0 ;  /* 0x00007610ff007816 */ /* 0x000fe20000000000 */
[----:B------:R-:W-:Y:S01]  /*e770*/  IMAD.MOV.U32 R4, RZ, RZ, -0x1 ;  /* 0xffffffffff047424 */ /* 0x000fe200078e00ff */
[----:B------:R-:W-:Y:S01]  /*e780*/  ISETP.GE.U32.AND P0, PT, R16, UR4, PT ;  /* 0x0000000410007c0c */ /* 0x000fe2000bf06070 */
[----:B------:R-:W-:Y:S02]  /*e790*/  IMAD.MOV.U32 R6, RZ, RZ, -0x1 ;  /* 0xffffffffff067424 */ /* 0x000fe400078e00ff */
[----:B------:R-:W-:Y:S01]  /*e7a0*/  IMAD.MOV.U32 R8, RZ, RZ, -0x1 ;  /* 0xffffffffff087424 */ /* 0x000fe200078e00ff */
        /* <DEDUP_REMOVED lines=22> */
.L_x_421:
[----:B------:R-:W-:Y:S01]  /*e910*/  USHF.R.U64 UR4, UR14, UR19, UR15 ;  /* 0x000000130e047299 */ /* 0x000fe2000800120f */
[----:B------:R-:W-:Y:S01]  /*e920*/  R2UR UR7, R17 ;  /* 0x00000000110772ca */ /* 0x000fe200000e0000 */
[----:B------:R-:W-:Y:S02]  /*e930*/  USHF.R.U32.HI UR5, URZ, UR19, UR15 ;  /* 0x000000133f057299 */ /* 0x000fe4000801160f */
[----:B------:R-:W-:Y:S01]  /*e940*/  UIADD3 UR13, UP0, URZ, -UR4, URZ ;  /* 0x800000043f0d7290 */ /* 0x000fe2000ff1e03f */
[----:B------:R-:W-:Y:S01]  /*e950*/  ULDC.64 UR14, c[0x0][0x620] ;  /* 0x00018800000e7ab9 */ /* 0x000fe20000000a00 */
[----:B------:R-:W-:Y:S02]  /*e960*/  UMOV UR6, UR20 ;  /* 0x0000001400067c82 */ /* 0x000fe40008000000 */
[----:B------:R-:W-:Y:S02]  /*e970*/  UIADD3.X UR5, URZ, ~UR5, URZ, UP0, !UPT ;  /* 0x800000053f057290 */ /* 0x000fe400087fe43f */
[----:B------:R-:W-:-:S02]  /*e980*/  UISETP.NE.AND UP1, UPT, UR45, URZ, UPT ;  /* 0x0000003f2d00728c */ /* 0x000fc4000bf25270 */
[----:B------:R-:W-:Y:S02]  /*e990*/  UIMAD UR5, UR5, UR14, URZ ;  /* 0x0000000e050572a4 */ /* 0x000fe4000f8e023f */
[----:B------:R-:W-:Y:S02]  /*e9a0*/  UIMAD.WIDE.U32 UR6, UR13, UR14, UR6 ;  /* 0x0000000e0d0672a5 */ /* 0x000fe4000f8e0006 */
[----:B------:R-:W-:Y:S01]  /*e9b0*/  UIMAD UR5, UR13, UR15, UR5 ;  /* 0x0000000f0d0572a4 */ /* 0x000fe2000f8e0205 */
[----:B------:R-:W-:Y:S02]  /*e9c0*/  ULDC UR14, c[0x0][0x608] ;  /* 0x00018200000e7ab9 */ /* 0x000fe40000000800 */
[----:B------:R-:W-:Y:S01]  /*e9d0*/  ULDC UR13, c[0x0][0x618] ;  /* 0x00018600000d7ab9 */ /* 0x000fe20000000800 */
[----:B------:R-:W-:Y:S01]  /*e9e0*/  UIADD3 UR5, UR7, UR5, URZ ;  /* 0x0000000507057290 */ /* 0x000fe2000fffe03f */
[----:B------:R-:W-:Y:S01]  /*e9f0*/  ULDC UR22, c[0x0][0x658] ;  /* 0x0001960000167ab9 */ /* 0x000fe20000000800 */
[----:B------:R-:W-:-:S02]  /*ea00*/  @UP1 UIMAD UR8, UR11, UR12, UR10 ;  /* 0x0000000c0b0812a4 */ /* 0x000fc4000f8e020a */
[----:B------:R-:W-:Y:S02]  /*ea10*/  USHF.R.U64 UR17, UR6, UR13, UR5 ;  /* 0x0000000d06117299 */ /* 0x000fe40008001205 */
[----:B------:R-:W-:Y:S01]  /*ea20*/  USHF.R.U32.HI UR5, URZ, UR13, UR5 ;  /* 0x0000000d3f057299 */ /* 0x000fe20008011605 */
[----:B------:R-:W-:Y:S01]  /*ea30*/  ULDC.64 UR6, c[0x0][0x640] ;  /* 0x0001900000067ab9 */ /* 0x000fe20000000a00 */
[----:B------:R-:W-:Y:S01]  /*ea40*/  UMOV UR10, 0xffffffff ;  /* 0xffffffff000a7882 */ /* 0x000fe20000000000 */
[----:B------:R-:W-:Y:S01]  /*ea50*/  ISETP.NE.U32.AND P0, PT, RZ, UR6, PT ;  /* 0x00000006ff007c0c */ /* 0x000fe2000bf05070 */
[----:B------:R-:W-:Y:S02]  /*ea60*/  USHF.R.U64 UR18, UR17, UR14, UR5 ;  /* 0x0000000e11127299 */ /* 0x000fe40008001205 */
[----:B------:R-:W-:Y:S01]  /*ea70*/  USHF.R.U32.HI UR5, URZ, UR14, UR5 ;  /* 0x0000000e3f057299 */ /* 0x000fe20008011605 */
[----:B------:R-:W-:Y:S01]  /*ea80*/  ISETP.NE.AND.EX P0, PT, RZ, UR7, PT, P0 ;  /* 0x00000007ff007c0c */ /* 0x000fe2000bf05300 */
[----:B------:R-:W-:-:S02]  /*ea90*/  USHF.L.U32 UR11, UR10, UR22, URZ ;  /* 0x000000160a0b7299 */ /* 0x000fc4000800063f */
[----:B------:R-:W-:Y:S01]  /*eaa0*/  USHF.R.U64 UR19, UR18, UR22, UR5 ;  /* 0x0000001612137299 */ /* 0x000fe20008001205 */
[----:B------:R-:W-:Y:S01]  /*eab0*/  ULDC UR20, c[0x0][0x600] ;  /* 0x0001800000147ab9 */ /* 0x000fe20000000800 */
[----:B------:R-:W-:Y:S02]  /*eac0*/  USHF.R.U32.HI UR10, URZ, UR22, UR5 ;  /* 0x000000163f0a7299 */ /* 0x000fe40008011605 */
[----:B------:R-:W-:Y:S02]  /*ead0*/  UIADD3 UR21, UR20, -0x1, URZ ;  /* 0xffffffff14157890 */ /* 0x000fe4000fffe03f */
[----:B------:R-:W-:Y:S01]  /*eae0*/  ULOP3.LUT UR26, URZ, UR11, URZ, 0x33, !UPT ;  /* 0x0000000b3f1a7292 */ /* 0x000fe2000f8e333f */
        /* <DEDUP_REMOVED lines=17> */
.L_x_422:
[----:B------:R-:W-:Y:S01]  /*ec00*/  USHF.R.U64 UR6, UR5, UR23, UR10 ;  /* 0x0000001705067299 */ /* 0x000fe2000800120a */
[----:B------:R-:W-:Y:S01]  /*ec10*/  MOV R0, 0x1 ;  /* 0x0000000100007802 */ /* 0x000fe20000000f00 */
[----:B------:R-:W-:Y:S01]  /*ec20*/  USHF.L.U32 UR25, UR25, UR22, URZ ;  /* 0x0000001619197299 */ /* 0x000fe2000800063f */
[----:B------:R-:W-:Y:S01]  /*ec30*/  IMAD.U32 R8, RZ, RZ, UR4 ;  /* 0x00000004ff087e24 */ /* 0x000fe2000f8e00ff */
[----:B------:R-:W-:Y:S02]  /*ec40*/  ULOP3.LUT UR5, UR18, UR26, URZ, 0xc0, !UPT ;  /* 0x0000001a12057292 */ /* 0x000fe4000f8ec03f */
[----:B------:R-:W-:Y:S02]  /*ec50*/  UIADD3 UR7, -UR6, URZ, URZ ;  /* 0x0000003f06077290 */ /* 0x000fe4000fffe13f */
[----:B------:R-:W-:Y:S02]  /*ec60*/  UIMAD UR6, UR25, UR6, UR5 ;  /* 0x00000006190672a4 */ /* 0x000fe4000f8e0205 */
[----:B------:R-:W-:-:S02]  /*ec70*/  ULOP3.LUT UR17, UR17, UR21, URZ, 0xc0, !UPT ;  /* 0x0000001511117292 */ /* 0x000fc4000f8ec03f */
[----:B------:R-:W-:Y:S02]  /*ec80*/  UIMAD UR5, UR7, UR24, UR19 ;  /* 0x00000018070572a4 */ /* 0x000fe4000f8e0213 */
[----:B------:R-:W-:Y:S01]  /*ec90*/  UISETP.NE.AND UP0, UPT, UR45, URZ, UPT ;  /* 0x0000003f2d00728c */ /* 0x000fe2000bf05270 */
[----:B------:R-:W-:Y:S01]  /*eca0*/  ULDC UR7, c[0x0][0x610] ;  /* 0x0001840000077ab9 */ /* 0x000fe20000000800 */
[----:B------:R-:W-:Y:S02]  /*ecb0*/  UIMAD UR5, UR5, UR20, UR17 ;  /* 0x00000014050572a4 */ /* 0x000fe4000f8e0211 */
[----:B------:R-:W-:-:S04]  /*ecc0*/  UIMAD UR8, UR6, UR7, UR8 ;  /* 0x00000007060872a4 */ /* 0x000fc8000f8e0208 */
[----:B------:R-:W-:Y:S02]  /*ecd0*/  USEL UR6, UR5, UR8, !UP0 ;  /* 0x0000000805067287 */ /* 0x000fe4000c000000 */
[----:B------:R-:W-:-:S04]  /*ece0*/  USEL UR8, UR8, UR5, !UP0 ;  /* 0x0000000508087287 */ /* 0x000fc8000c000000 */
[----:B------:R-:W-:Y:S02]  /*ecf0*/  IMAD.U32 R6, RZ, RZ, UR6 ;  /* 0x00000006ff067e24 */ /* 0x000fe4000f8e00ff */
[----:B------:R-:W-:-:S07]  /*ed00*/  IMAD.U32 R4, RZ, RZ, UR8 ;  /* 0x00000008ff047e24 */ /* 0x000fce000f8e00ff */
.L_x_420:
[----:B------:R-:W-:-:S08]  /*ed10*/  NOP ;  /* 0x0000000000007918 */ /* 0x000fd00000000000 */
[----:B------:R-:W0:-:S00]  /*ed20*/  USETMAXREG.DEALLOC.CTAPOOL 0x28 ;  /* 0x00000028000079c8 */ /* 0x000e0000080e0500 */
[----:B------:R-:W-:-:S13]  /*ed30*/  ISETP.NE.AND P0, PT, RZ, UR9, PT ;  /* 0x00000009ff007c0c */ /* 0x000fda000bf05270 */
[----:B------:R-:W-:Y:S05]  /*ed40*/  @P0 EXIT ;  /* 0x000000000000094d */ /* 0x000fea0003800000 */
[----:B0-----:R-:W-:Y:S01]  /*ed50*/  LOP3.LUT P0, RZ, R0, 0xff, RZ, 0xc0, !PT ;  /* 0x000000ff00ff7812 */ /* 0x001fe2000780c0ff */
[----:B------:R-:W-:Y:S02]  /*ed60*/  IMAD.MOV.U32 R3, RZ, RZ, 0x1 ;  /* 0x00000001ff037424 */ /* 0x000fe400078e00ff */
[----:B------:R-:W-:-:S10]  /*ed70*/  IMAD.MOV.U32 R0, RZ, RZ, RZ ;  /* 0x000000ffff007224 */ /* 0x000fd400078e00ff */
[----:B------:R-:W-:Y:S05]  /*ed80*/  @!P0 BRA `(.L_x_423) ;  /* 0x0000000c00588947 */ /* 0x000fea0003800000 */
[----:B------:R-:W0:Y:S01]  /*ed90*/  S2R R11, SR_CgaCtaId ;  /* 0x00000000000b7919 */ /* 0x000e220000008800 */
[----:B------:R-:W-:Y:S01]  /*eda0*/  ULDC UR4, c[0x0][0x28c] ;  /* 0x0000a30000047ab9 */ /* 0x000fe20000000800 */
[----:B------:R-:W-:Y:S01]  /*edb0*/  ULDC UR5, c[0x0][0x600] ;  /* 0x0001800000057ab9 */ /* 0x000fe20000000800 */
[----:B------:R-:W-:Y:S01]  /*edc0*/  UIADD3 UR9, UR4, 0x1f, URZ ;  /* 0x0000001f04097890 */ /* 0x000fe2000fffe03f */
[----:B------:R-:W-:Y:S01]  /*edd0*/  BSSY B0, `(.L_x_423) ;  /* 0x00000d1000007945 */ /* 0x000fe20003800000 */
[----:B------:R-:W-:Y:S01]  /*ede0*/  ULDC UR7, c[0x0][0x658] ;  /* 0x0001960000077ab9 */ /* 0x000fe20000000800 */
[----:B------:R-:W-:Y:S01]  /*edf0*/  UMOV UR10, 0x1 ;  /* 0x00000001000a7882 */ /* 0x000fe20000000000 */
[----:B------:R-:W-:Y:S01]  /*ee00*/  UIADD3 UR4, UR5, -0x1, URZ ;  /* 0xffffffff05047890 */ /* 0x000fe2000fffe03f */
[----:B------:R-:W-:Y:S01]  /*ee10*/  IMAD.MOV.U32 R10, RZ, RZ, 0x1 ;  /* 0x00000001ff0a7424 */ /* 0x000fe200078e00ff */
[----:B------:R-:W-:Y:S01]  /*ee20*/  UMOV UR8, 0xffffffff ;  /* 0xffffffff00087882 */ /* 0x000fe20000000000 */
[----:B------:R-:W-:Y:S01]  /*ee30*/  USHF.L.U32 UR5, UR10, UR7, URZ ;  /* 0x000000070a057299 */ /* 0x000fe2000800063f */
[----:B------:R-:W-:Y:S01]  /*ee40*/  IMAD.MOV.U32 R3, RZ, RZ, 0x1 ;  /* 0x00000001ff037424 */ /* 0x000fe200078e00ff */
[----:B------:R-:W-:Y:S01]  /*ee50*/  USHF.R.S32.HI UR10, URZ, 0x1f, UR9 ;  /* 0x0000001f3f0a7899 */ /* 0x000fe20008011409 */
[----:B------:R-:W-:Y:S01]  /*ee60*/  IMAD.MOV.U32 R0, RZ, RZ, RZ ;  /* 0x000000ffff007224 */ /* 0x000fe200078e00ff */
[----:B------:R-:W-:Y:S01]  /*ee70*/  ULDC UR6, c[0x0][0xc] ;  /* 0x0000030000067ab9 */ /* 0x000fe20000000800 */
[----:B------:R-:W-:-:S02]  /*ee80*/  USHF.L.U32 UR11, UR8, UR7, URZ ;  /* 0x00000007080b7299 */ /* 0x000fc4000800063f */
[----:B------:R-:W-:Y:S01]  /*ee90*/  ULEA.HI UR10, UR10, UR9, URZ, 0x5 ;  /* 0x000000090a0a7291 */ /* 0x000fe2000f8f283f */
[----:B------:R-:W-:Y:S01]  /*eea0*/  ULDC UR7, c[0x0][0x10] ;  /* 0x0000040000077ab9 */ /* 0x000fe20000000800 */
[----:B------:R-:W-:Y:S01]  /*eeb0*/  ULDC UR8, c[0x0][0x14] ;  /* 0x0000050000087ab9 */ /* 0x000fe20000000800 */
[----:B------:R-:W-:Y:S02]  /*eec0*/  UIMAD.WIDE.U32 UR6, UR6, UR7, URZ ;  /* 0x00000007060672a5 */ /* 0x000fe4000f8e003f */
[----:B------:R-:W-:Y:S02]  /*eed0*/  USHF.R.S32.HI UR18, URZ, 0x5, UR10 ;  /* 0x000000053f127899 */ /* 0x000fe4000801140a */
[----:B------:R-:W-:Y:S02]  /*eee0*/  UIMAD.WIDE.U32 UR22, UR6, UR8, URZ ;  /* 0x00000008061672a5 */ /* 0x000fe4000f8e003f */
[----:B------:R-:W-:Y:S02]  /*eef0*/  UIMAD UR13, UR7, UR8, URZ ;  /* 0x00000008070d72a4 */ /* 0x000fe4000f8e023f */
[----:B------:R-:W-:-:S02]  /*ef00*/  ULOP3.LUT UR21, UR40, 0x2, URZ, 0xfc, !UPT ;  /* 0x0000000228157892 */ /* 0x000fc4000f8efc3f */
[----:B------:R-:W-:Y:S01]  /*ef10*/  ULOP3.LUT UR19, URZ, UR11, URZ, 0x33, !UPT ;  /* 0x0000000b3f137292 */ /* 0x000fe2000f8e333f */
[----:B0-----:R-:W-:Y:S01]  /*ef20*/  LOP3.LUT R11, R11, 0x1, RZ, 0xc0, !PT ;  /* 0x000000010b0b7812 */ /* 0x001fe200078ec0ff */
[----:B------:R-:W-:Y:S02]  /*ef30*/  UIADD3 UR13, UR23, UR13, URZ ;  /* 0x0000000d170d7290 */ /* 0x000fe4000fffe03f */
[----:B------:R-:W-:Y:S01]  /*ef40*/  UIADD3 UR26, UR18, 0x1, URZ ;  /* 0x00000001121a7890 */ /* 0x000fe2000fffe03f */
[----:B------:R-:W-:-:S11]  /*ef50*/  ULDC.64 UR24, c[0x0][0x198] ;  /* 0x0000660000187ab9 */ /* 0x000fd60000000a00 */
.L_x_434:
[----:B------:R-:W-:-:S03]  /*ef60*/  UMOV UR6, 0xffffffff ;  /* 0xffffffff00067882 */ /* 0x000fc60000000000 */
[----:B------:R-:W-:Y:S05]  /*ef70*/  BRA.DIV UR6, `(.L_x_424) ;  /* 0x0000001206587947 */ /* 0x000fea000b800000 */
[----:B------:R-:W-:-:S13]  /*ef80*/  ELECT P6, URZ, PT ;  /* 0x00000000003f782f */ /* 0x000fda00038c0000 */
.L_x_449:
[----:B------:R-:W0:Y:S01]  /*ef90*/  LDC R5, c[0x0][0x28c] ;  /* 0x0000a300ff057b82 */ /* 0x000e220000000800 */
[----:B------:R-:W-:Y:S01]  /*efa0*/  BSSY B1, `(.L_x_425) ;  /* 0x000003b000017945 */ /* 0x000fe20003800000 */
[----:B0-----:R-:W-:-:S13]  /*efb0*/  ISETP.LT.OR P6, PT, R5, 0x1, !P6 ;  /* 0x000000010500780c */ /* 0x001fda00077c1670 */
[----:B------:R-:W-:Y:S05]  /*efc0*/  @P6 BRA `(.L_x_426) ;  /* 0x0000000000e06947 */ /* 0x000fea0003800000 */
[----:B------:R-:W-:Y:S02]  /*efd0*/  IMAD R5, R6, 0x2, R11 ;  /* 0x0000000206057824 */ /* 0x000fe400078e020b */
[----:B------:R-:W-:Y:S02]  /*efe0*/  IMAD.SHL.U32 R12, R4, 0x100, RZ ;  /* 0x00000100040c7824 */ /* 0x000fe400078e00ff */
[----:B------:R-:W-:Y:S02]  /*eff0*/  IMAD.MOV.U32 R15, RZ, RZ, RZ ;  /* 0x000000ffff0f7224 */ /* 0x000fe400078e00ff */
[----:B------:R-:W-:Y:S02]  /*f000*/  IMAD.U32 R18, RZ, RZ, UR26 ;  /* 0x0000001aff127e24 */ /* 0x000fe4000f8e00ff */
[----:B------:R-:W-:Y:S02]  /*f010*/  IMAD.MOV.U32 R4, RZ, RZ, R3 ;  /* 0x000000ffff047224 */ /* 0x000fe400078e0003 */
[----:B------:R-:W-:-:S02]  /*f020*/  IMAD.MOV.U32 R6, RZ, RZ, R0 ;  /* 0x000000ffff067224 */ /* 0x000fc400078e0000 */
[----:B------:R-:W-:-:S07]  /*f030*/  IMAD R9, R5, 0x60, RZ ;  /* 0x0000006005097824 */ /* 0x000fce00078e02ff */
.L_x_429:
[----:B------:R-:W0:Y:S01]  /*f040*/  S2R R14, SR_CgaCtaId ;  /* 0x00000000000e7919 */ /* 0x000e220000008800 */
[----:B------:R-:W-:Y:S02]  /*f050*/  MOV R5, 0x400 ;  /* 0x0000040000057802 */ /* 0x000fe40000000f00 */
[----:B------:R-:W-:-:S13]  /*f060*/  LOP3.LUT P1, RZ, R2, 0x7f, RZ, 0xc0, !PT ;  /* 0x0000007f02ff7812 */ /* 0x000fda000782c0ff */
[----:B------:R-:W1:Y:S01]  /*f070*/  @!P1 LDC R7, c[0x0][0x500] ;  /* 0x00014000ff079b82 */ /* 0x000e620000000800 */
[----:B0-----:R-:W-:Y:S02]  /*f080*/  LEA R13, R14, R5, 0x18 ;  /* 0x000000050e0d7211 */ /* 0x001fe400078ec0ff */
[----:B------:R-:W-:-:S03]  /*f090*/  SHF.L.U32 R5, R4, 0x1f, RZ ;  /* 0x0000001f04057819 */ /* 0x000fc600000006ff */
[----:B------:R-:W-:-:S04]  /*f0a0*/  IMAD R14, R6, 0x8, R13 ;  /* 0x00000008060e7824 */ /* 0x000fc800078e020d */
[----:B------:R-:W0:Y:S02]  /*f0b0*/  SYNCS.PHASECHK.TRANS64.TRYWAIT P0, [R14+URZ+0x40], R5 ;  /* 0x000040050e0075a7 */ /* 0x000e24000800017f */
[----:B01----:R-:W-:Y:S05]  /*f0c0*/  @!P0 BRA `(.L_x_427) ;  /* 0x0000001000248947 */ /* 0x003fea0003800000 */
.L_x_450:
[----:B------:R-:W-:Y:S01]  /*f0d0*/  UPRMT UR6, UR21, 0x9910, URZ ;  /* 0x0000991015067896 */ /* 0x000fe2000800003f */
[----:B------:R1:W-:Y:S03]  /*f0e0*/  @!P1 SYNCS.ARRIVE.TRANS64 RZ, [R14+URZ], R7 ;  /* 0x000000070eff99a7 */ /* 0x0003e6000800003f */
[----:B------:R-:W-:-:S06]  /*f0f0*/  UISETP.NE.AND UP0, UPT, UR6, 0x2, UPT ;  /* 0x000000020600788c */ /* 0x000fcc000bf05270 */
[----:B------:R-:W-:-:S13]  /*f100*/  PLOP3.LUT P0, PT, PT, PT, UP0, 0x80, 0x0 ;  /* 0x000000000000781c */ /* 0x000fda0003f0f008 */
[----:B-1----:R-:W-:Y:S05]  /*f110*/  @P0 BRA `(.L_x_428) ;  /* 0x0000000000040947 */ /* 0x002fea0003800000 */
[----:B------:R-:W-:Y:S01]  /*f120*/  BPT.TRAP 0x1 ;  /* 0x000000040000795c */ /* 0x000fe20000300000 */
.L_x_428:
[----:B0-----:R-:W-:Y:S01]  /*f130*/  IMAD R5, R6, 0x2, R11 ;  /* 0x0000000206057824 */ /* 0x001fe200078e020b */
[----:B------:R-:W-:Y:S01]  /*f140*/  R2UR UR9, R14 ;  /* 0x000000000e0972ca */ /* 0x000fe200000e0000 */
[--C-:B------:R-:W-:Y:S01]  /*f150*/  IMAD R7, R6, 0x4000, R13.reuse ;  /* 0x0000400006077824 */ /* 0x100fe200078e020d */
[----:B------:R-:W-:Y:S01]  /*f160*/  UIADD3 UR6, UP0, UR24, 0xf0, URZ ;  /* 0x000000f018067890 */ /* 0x000fe2000ff1e03f */
[----:B------:R-:W-:Y:S01]  /*f170*/  IMAD R5, R5, 0xc00, RZ ;  /* 0x00000c0005057824 */ /* 0x000fe200078e02ff */
[----:B------:R-:W-:Y:S01]  /*f180*/  R2UR UR11, R12 ;  /* 0x000000000c0b72ca */ /* 0x000fe200000e0000 */
[----:B------:R-:W-:Y:S01]  /*f190*/  VIADD R18, R18, 0xffffffff ;  /* 0xffffffff12127836 */ /* 0x000fe20000000000 */
[----:B------:R-:W-:Y:S01]  /*f1a0*/  R2UR UR7, R7 ;  /* 0x00000000070772ca */ /* 0x000fe200000e0000 */
[----:B------:R-:W-:Y:S01]  /*f1b0*/  IMAD R5, R5, 0x2, R13 ;  /* 0x0000000205057824 */ /* 0x000fe200078e020d */
[----:B------:R-:W-:Y:S01]  /*f1c0*/  R2UR UR10, R15 ;  /* 0x000000000f0a72ca */ /* 0x000fe200000e0000 */
[----:B------:R-:W-:Y:S01]  /*f1d0*/  UIADD3 UR28, UP1, UR24, 0x1f0, URZ ;  /* 0x000001f0181c7890 */ /* 0x000fe2000ff3e03f */
[----:B------:R-:W-:Y:S01]  /*f1e0*/  R2UR UR12, R8 ;  /* 0x00000000080c72ca */ /* 0x000fe200000e0000 */
[----:B------:R-:W-:Y:S01]  /*f1f0*/  VIADD R6, R6, 0x1 ;  /* 0x0000000106067836 */ /* 0x000fe20000000000 */
[----:B------:R-:W-:Y:S01]  /*f200*/  R2UR UR8, R5 ;  /* 0x00000000050872ca */ /* 0x000fe200000e0000 */
[----:B------:R-:W-:Y:S01]  /*f210*/  UIADD3.X UR29, URZ, UR25, URZ, UP1, !UPT ;  /* 0x000000193f1d7290 */ /* 0x000fe20008ffe43f */
[----:B------:R-:W-:Y:S01]  /*f220*/  R2UR UR20, R9 ;  /* 0x00000000091472ca */ /* 0x000fe200000e0000 */
[----:B------:R-:W-:Y:S01]  /*f230*/  UMOV UR14, 0x0 ;  /* 0x00000000000e7882 */ /* 0x000fe20000000000 */
[----:B------:R-:W-:Y:S01]  /*f240*/  ISETP.GT.AND P1, PT, R18, 0x1, PT ;  /* 0x000000011200780c */ /* 0x000fe20003f24270 */
[----:B------:R-:W-:Y:S01]  /*f250*/  UMOV UR15, 0x10000000 ;  /* 0x10000000000f7882 */ /* 0x000fe20000000000 */
[C---:B------:R-:W-:Y:S01]  /*f260*/  ISETP.NE.AND P0, PT, R6.reuse, 0x8, PT ;  /* 0x000000080600780c */ /* 0x040fe20003f05270 */
[----:B------:R-:W-:Y:S01]  /*f270*/  UIADD3 UR16, UR7, 0x180, URZ ;  /* 0x0000018007107890 */ /* 0x000fe2000fffe03f */
[----:B------:R-:W-:Y:S01]  /*f280*/  IADD3 R15, R15, 0x20, RZ ;  /* 0x000000200f0f7810 */ /* 0x000fe20007ffe0ff */
[----:B------:R-:W-:Y:S01]  /*f290*/  UIADD3.X UR7, URZ, UR25, URZ, UP0, !UPT ;  /* 0x000000193f077290 */ /* 0x000fe200087fe43f */
[----:B------:R-:W-:Y:S01]  /*f2a0*/  SEL R5, RZ, 0x1, P0 ;  /* 0x00000001ff057807 */ /* 0x000fe20000000000 */
[----:B------:R-:W-:Y:S01]  /*f2b0*/  UMOV UR27, 0x30000 ;  /* 0x00030000001b7882 */ /* 0x000fe20000000000 */
[----:B------:R-:W-:Y:S01]  /*f2c0*/  SEL R6, R6, RZ, P0 ;  /* 0x000000ff06067207 */ /* 0x000fe20000000000 */
[----:B------:R-:W-:Y:S01]  /*f2d0*/  UIADD3 UR17, UR8, 0x20180, URZ ;  /* 0x0002018008117890 */ /* 0x000fe2000fffe03f */
[----:B------:R-:W-:-:S02]  /*f2e0*/  LOP3.LUT R4, R4, R5, RZ, 0x3c, !PT ;  /* 0x0000000504047212 */ /* 0x000fc400078e3cff */
[----:B------:R-:W-:Y:S02]  /*f2f0*/  UMOV UR8, UR16 ;  /* 0x0000001000087c82 */ /* 0x000fe40008000000 */
[----:B------:R0:W-:Y:S02]  /*f300*/  UTMALDG.3D [UR8], [UR6], desc[UR14] ;  /* 0x00000e08060075b4 */ /* 0x0001e40008011000 */
[----:B0-----:R-:W-:Y:S01]  /*f310*/  UMOV UR8, UR17 ;  /* 0x0000001100087c82 */ /* 0x001fe20008000000 */
[----:B------:R-:W-:Y:S02]  /*f320*/  UMOV UR11, UR20 ;  /* 0x00000014000b7c82 */ /* 0x000fe40008000000 */
[----:B------:R0:W-:Y:S02]  /*f330*/  UTMALDG.3D.MULTICAST [UR8], [UR28], UR27, desc[UR14] ;  /* 0x00000e081c0073b4 */ /* 0x0001e4000801181b */
[----:B0-----:R-:W-:Y:S05]  /*f340*/  @P1 BRA `(.L_x_429) ;  /* 0xfffffffc003c1947 */ /* 0x001fea000383ffff */
.L_x_426:
[----:B------:R-:W-:Y:S05]  /*f350*/  BSYNC B1 ;  /* 0x0000000000017941 */ /* 0x000fea0003800000 */
.L_x_425:
[----:B------:R-:W-:Y:S01]  /*f360*/  LOP3.LUT P2, RZ, R10, 0xff, RZ, 0xc0, !PT ;  /* 0x000000ff0aff7812 */ /* 0x000fe2000784c0ff */
[----:B------:R-:W-:Y:S01]  /*f370*/  VIADD R0, R0, UR18 ;  /* 0x0000001200007c36 */ /* 0x000fe20008000000 */
[----:B------:R-:W-:Y:S01]  /*f380*/  ULDC.64 UR6, c[0x0][0x650] ;  /* 0x0001940000067ab9 */ /* 0x000fe20000000a00 */
[----:B------:R-:W-:Y:S01]  /*f390*/  IMAD.U32 R7, RZ, RZ, UR18 ;  /* 0x00000012ff077e24 */ /* 0x000fe2000f8e00ff */
[----:B------:R-:W-:Y:S01]  /*f3a0*/  BSSY B1, `(.L_x_430) ;  /* 0x0000071000017945 */ /* 0x000fe20003800000 */
[----:B------:R-:W-:Y:S01]  /*f3b0*/  IMAD.MOV.U32 R8, RZ, RZ, -0x1 ;  /* 0xffffffffff087424 */ /* 0x000fe200078e00ff */
[----:B------:R-:W-:Y:S02]  /*f3c0*/  SHF.R.U32.HI R4, RZ, 0x3, R0 ;  /* 0x00000003ff047819 */ /* 0x000fe40000011600 */
[----:B------:R-:W-:Y:S02]  /*f3d0*/  ISETP.GT.U32.AND P0, PT, R0, 0x7, PT ;  /* 0x000000070000780c */ /* 0x000fe40003f04070 */
[----:B------:R-:W-:-:S02]  /*f3e0*/  LOP3.LUT R4, R4, 0x1, RZ, 0xc0, !PT ;  /* 0x0000000104047812 */ /* 0x000fc400078ec0ff */
[----:B------:R-:W-:Y:S01]  /*f3f0*/  ISETP.LT.U32.AND P0, PT, R7, 0x8, P0 ;  /* 0x000000080700780c */ /* 0x000fe20000701070 */
[----:B------:R-:W0:Y:S01]  /*f400*/  @P2 S2R R6, SR_CgaCtaId ;  /* 0x0000000000062919 */ /* 0x000e220000008800 */
[----:B------:R-:W-:Y:S02]  /*f410*/  @P2 MOV R5, 0x400 ;  /* 0x0000040000052802 */ /* 0x000fe40000000f00 */
[----:B------:R-:W-:Y:S01]  /*f420*/  ISETP.NE.U32.AND P1, PT, R4, 0x1, PT ;  /* 0x000000010400780c */ /* 0x000fe20003f25070 */
[----:B------:R-:W-:Y:S01]  /*f430*/  IMAD.U32 R4, RZ, RZ, UR18 ;  /* 0x00000012ff047e24 */ /* 0x000fe2000f8e00ff */
[----:B------:R-:W-:Y:S02]  /*f440*/  LOP3.LUT R0, R0, 0x7, RZ, 0xc0, !PT ;  /* 0x0000000700007812 */ /* 0x000fe400078ec0ff */
[----:B------:R-:W-:Y:S02]  /*f450*/  PRMT R10, RZ, 0x7610, R10 ;  /* 0x00007610ff0a7816 */ /* 0x000fe4000000000a */
[----:B------:R-:W-:-:S02]  /*f460*/  ISETP.GT.U32.AND P1, PT, R4, 0x7, !P1 ;  /* 0x000000070400780c */ /* 0x000fc40004f24070 */
[----:B------:R-:W-:Y:S02]  /*f470*/  SEL R4, RZ, 0x1, !P0 ;  /* 0x00000001ff047807 */ /* 0x000fe40004000000 */
[----:B0-----:R-:W-:Y:S01]  /*f480*/  @P2 LEA R5, R6, R5, 0x18 ;  /* 0x0000000506052211 */ /* 0x001fe200078ec0ff */
[----:B------:R-:W-:-:S03]  /*f490*/  IMAD.MOV.U32 R6, RZ, RZ, -0x1 ;  /* 0xffffffffff067424 */ /* 0x000fc600078e00ff */
[----:B------:R0:W-:Y:S01]  /*f4a0*/  @P2 SYNCS.ARRIVE.TRANS64.A1T0 RZ, [R5+URZ+0x98], RZ ;  /* 0x000098ff05ff29a7 */ /* 0x0001e2000810003f */
[----:B------:R-:W-:-:S04]  /*f4b0*/  IADD3 R16, P2, R16, UR22, RZ ;  /* 0x0000001610107c10 */ /* 0x000fc8000ff5e0ff */
[----:B------:R-:W-:Y:S02]  /*f4c0*/  IADD3.X R17, R17, UR13, RZ, P2, !PT ;  /* 0x0000000d11117c10 */ /* 0x000fe400097fe4ff */
[----:B------:R-:W-:Y:S02]  /*f4d0*/  ISETP.GE.U32.AND P2, PT, R16, UR6, PT ;  /* 0x0000000610007c0c */ /* 0x000fe4000bf46070 */
[----:B0-----:R-:W-:Y:S02]  /*f4e0*/  SEL R5, RZ, 0x1, !P1 ;  /* 0x00000001ff057807 */ /* 0x001fe40004800000 */
[----:B------:R-:W-:Y:S02]  /*f4f0*/  ISETP.GE.U32.AND.EX P0, PT, R17, UR7, PT, P2 ;  /* 0x0000000711007c0c */ /* 0x000fe4000bf06120 */
[----:B------:R-:W-:Y:S01]  /*f500*/  LOP3.LUT R3, R5, R3, R4, 0x96, !PT ;  /* 0x0000000305037212 */ /* 0x000fe200078e9604 */
[----:B------:R-:W-:Y:S01]  /*f510*/  IMAD.MOV.U32 R4, RZ, RZ, -0x1 ;  /* 0xffffffffff047424 */ /* 0x000fe200078e00ff */
[----:B------:R-:W-:-:S09]  /*f520*/  PRMT R5, RZ, 0x7610, R5 ;  /* 0x00007610ff057816 */ /* 0x000fd20000000005 */
[----:B------:R-:W-:Y:S05]  /*f530*/  @P0 BRA `(.L_x_431) ;  /* 0x00000004005c0947 */ /* 0x000fea0003800000 */
[----:B------:R-:W-:Y:S01]  /*f540*/  ULDC.64 UR6, c[0x0][0x628] ;  /* 0x00018a0000067ab9 */ /* 0x000fe20000000a00 */
[----:B------:R-:W0:Y:S01]  /*f550*/  S2R R13, SR_CTAID.X ;  /* 0x00000000000d7919 */ /* 0x000e220000002500 */
[----:B------:R-:W-:Y:S01]  /*f560*/  ISETP.NE.U32.AND P0, PT, RZ, UR6, PT ;  /* 0x00000006ff007c0c */ /* 0x000fe2000bf05070 */
[----:B------:R-:W-:Y:S01]  /*f570*/  ULDC UR9, c[0x0][0x630] ;  /* 0x00018c0000097ab9 */ /* 0x000fe20000000800 */
[----:B------:R-:W-:Y:S01]  /*f580*/  IMAD.MOV.U32 R4, RZ, RZ, R16 ;  /* 0x000000ffff047224 */ /* 0x000fe200078e0010 */
[----:B------:R-:W1:Y:S01]  /*f590*/  S2R R12, SR_CTAID.Y ;  /* 0x00000000000c7919 */ /* 0x000e620000002600 */
[----:B------:R-:W-:Y:S01]  /*f5a0*/  ISETP.NE.AND.EX P0, PT, RZ, UR7, PT, P0 ;  /* 0x00000007ff007c0c */ /* 0x000fe2000bf05300 */
[----:B------:R-:W-:-:S12]  /*f5b0*/  IMAD.MOV.U32 R5, RZ, RZ, R17 ;  /* 0x000000ffff057224 */ /* 0x000fd800078e0011 */
[----:B------:R-:W-:Y:S05]  /*f5c0*/  @!P0 BRA `(.L_x_432) ;  /* 0x0000000000288947 */ /* 0x000fea0003800000 */
[----:B------:R-:W-:Y:S02]  /*f5d0*/  ULDC UR8, c[0x0][0x634] ;  /* 0x00018d0000087ab9 */ /* 0x000fe40000000800 */
[----:B------:R-:W-:-:S05]  /*f5e0*/  IADD3 R9, P0, R16, UR8, RZ ;  /* 0x0000000810097c10 */ /* 0x000fca000ff1e0ff */
[----:B------:R-:W-:-:S04]  /*f5f0*/  IMAD.X R15, RZ, RZ, R17, P0 ;  /* 0x000000ffff0f7224 */ /* 0x000fc800000e0611 */
[----:B------:R-:W-:-:S04]  /*f600*/  IMAD.WIDE.U32 R6, R15, UR6, RZ ;  /* 0x000000060f067c25 */ /* 0x000fc8000f8e00ff */
[----:B------:R-:W-:-:S04]  /*f610*/  IMAD.WIDE.U32 R6, P0, R9, UR7, R6 ;  /* 0x0000000709067c25 */ /* 0x000fc8000f800006 */
[----:B------:R-:W-:-:S04]  /*f620*/  IMAD.WIDE.U32 R8, R9, UR6, RZ ;  /* 0x0000000609087c25 */ /* 0x000fc8000f8e00ff */
[----:B------:R-:W-:Y:S01]  /*f630*/  IMAD.X R5, RZ, RZ, RZ, P0 ;  /* 0x000000ffff057224 */ /* 0x000fe200000e06ff */
[----:B------:R-:W-:Y:S01]  /*f640*/  IADD3 RZ, P0, R9, R6, RZ ;  /* 0x0000000609ff7210 */ /* 0x000fe20007f1e0ff */
[----:B------:R-:W-:-:S04]  /*f650*/  IMAD.MOV.U32 R4, RZ, RZ, R7 ;  /* 0x000000ffff047224 */ /* 0x000fc800078e0007 */
[----:B------:R-:W-:-:S08]  /*f660*/  IMAD.WIDE.U32.X R4, R15, UR7, R4, P0 ;  /* 0x000000070f047c25 */ /* 0x000fd000080e0404 */
.L_x_432:
[--C-:B------:R-:W-:Y:S01]  /*f670*/  SHF.R.U64 R8, R4, UR9, R5.reuse ;  /* 0x0000000904087c19 */ /* 0x100fe20008001205 */
[----:B------:R-:W-:Y:S01]  /*f680*/  ULDC.64 UR6, c[0x0][0x620] ;  /* 0x0001880000067ab9 */ /* 0x000fe20000000a00 */
[----:B------:R-:W-:Y:S01]  /*f690*/  SHF.R.U32.HI R4, RZ, UR9, R5 ;  /* 0x00000009ff047c19 */ /* 0x000fe20008011605 */
[----:B------:R-:W2:Y:S01]  /*f6a0*/  LDC R20, c[0x0][0x144] ;  /* 0x00005100ff147b82 */ /* 0x000ea20000000800 */
[----:B------:R-:W-:Y:S01]  /*f6b0*/  IADD3 R7, P0, RZ, -R8, RZ ;  /* 0x80000008ff077210 */ /* 0x000fe20007f1e0ff */
[----:B------:R-:W-:Y:S01]  /*f6c0*/  ULDC.64 UR10, c[0x0][0x640] ;  /* 0x00019000000a7ab9 */ /* 0x000fe20000000a00 */
[----:B------:R-:W-:Y:S01]  /*f6d0*/  ULDC UR8, c[0x0][0x608] ;  /* 0x0001820000087ab9 */ /* 0x000fe20000000800 */
[----:B------:R-:W-:Y:S02]  /*f6e0*/  UISETP.NE.AND UP0, UPT, UR45, URZ, UPT ;  /* 0x0000003f2d00728c */ /* 0x000fe4000bf05270 */
[----:B------:R-:W-:Y:S01]  /*f6f0*/  IMAD.X R4, RZ, RZ, ~R4, P0 ;  /* 0x000000ffff047224 */ /* 0x000fe200000e0e04 */
[----:B------:R-:W-:Y:S01]  /*f700*/  ISETP.NE.U32.AND P0, PT, RZ, UR10, PT ;  /* 0x0000000aff007c0c */ /* 0x000fe2000bf05070 */
[----:B------:R-:W3:Y:S02]  /*f710*/  LDC R15, c[0x0][0x148] ;  /* 0x00005200ff0f7b82 */ /* 0x000ee40000000800 */
[----:B------:R-:W-:Y:S01]  /*f720*/  IMAD R6, R4, UR6, RZ ;  /* 0x0000000604067c24 */ /* 0x000fe2000f8e02ff */
[----:B------:R-:W-:Y:S01]  /*f730*/  ISETP.NE.AND.EX P0, PT, RZ, UR11, PT, P0 ;  /* 0x0000000bff007c0c */ /* 0x000fe2000bf05300 */
[----:B------:R-:W-:Y:S01]  /*f740*/  IMAD.WIDE.U32 R4, R7, UR6, R16 ;  /* 0x0000000607047c25 */ /* 0x000fe2000f8e0010 */
[----:B------:R-:W-:Y:S01]  /*f750*/  ULDC UR6, c[0x0][0x150] ;  /* 0x0000540000067ab9 */ /* 0x000fe20000000800 */
[----:B------:R-:W-:-:S02]  /*f760*/  PLOP3.LUT P2, PT, PT, PT, UP0, 0x80, 0x0 ;  /* 0x000000000000781c */ /* 0x000fc40003f4f008 */
[----:B------:R-:W-:Y:S01]  /*f770*/  IMAD R7, R7, UR7, R6 ;  /* 0x0000000707077c24 */ /* 0x000fe2000f8e0206 */
[----:B0-----:R-:W-:Y:S01]  /*f780*/  I2FP.F32.U32 R6, R13 ;  /* 0x0000000d00067245 */ /* 0x001fe20000201000 */
[----:B------:R-:W-:Y:S02]  /*f790*/  ULDC UR7, c[0x0][0x154] ;  /* 0x0000550000077ab9 */ /* 0x000fe40000000800 */
[----:B------:R-:W-:Y:S02]  /*f7a0*/  IMAD.IADD R5, R5, 0x1, R7 ;  /* 0x0000000105057824 */ /* 0x000fe400078e0207 */
[----:B------:R-:W-:Y:S01]  /*f7b0*/  FMUL R6, R6, UR6 ;  /* 0x0000000606067c20 */ /* 0x000fe20008400000 */
[----:B------:R-:W-:Y:S02]  /*f7c0*/  ULDC UR6, c[0x0][0x618] ;  /* 0x0001860000067ab9 */ /* 0x000fe40000000800 */
[--C-:B------:R-:W-:Y:S02]  /*f7d0*/  SHF.R.U64 R9, R4, UR6, R5.reuse ;  /* 0x0000000604097c19 */ /* 0x100fe40008001205 */
[----:B-1----:R-:W-:Y:S01]  /*f7e0*/  I2FP.F32.U32 R4, R12 ;  /* 0x0000000c00047245 */ /* 0x002fe20000201000 */
[----:B------:R-:W0:Y:S04]  /*f7f0*/  F2I.U32.TRUNC.NTZ R6, R6 ;  /* 0x0000000600067305 */ /* 0x000e28000020f000 */
[----:B------:R-:W-:Y:S01]  /*f800*/  FMUL R7, R4, UR7 ;  /* 0x0000000704077c20 */ /* 0x000fe20008400000 */
[----:B------:R-:W-:Y:S01]  /*f810*/  SHF.R.U32.HI R4, RZ, UR6, R5 ;  /* 0x00000006ff047c19 */ /* 0x000fe20008011605 */
[----:B------:R-:W-:-:S02]  /*f820*/  ULDC UR6, c[0x0][0x658] ;  /* 0x0001960000067ab9 */ /* 0x000fc40000000800 */
[----:B------:R1:W4:Y:S01]  /*f830*/  F2I.U32.TRUNC.NTZ R19, R7 ;  /* 0x0000000700137305 */ /* 0x000322000020f000 */
[--C-:B------:R-:W-:Y:S02]  /*f840*/  SHF.R.U64 R18, R9, UR8, R4.reuse ;  /* 0x0000000809127c19 */ /* 0x100fe40008001204 */
[----:B------:R-:W-:Y:S01]  /*f850*/  SHF.R.U32.HI R5, RZ, UR8, R4 ;  /* 0x00000008ff057c19 */ /* 0x000fe20008011604 */
[----:B0-----:R-:W-:-:S03]  /*f860*/  IMAD.MOV R4, RZ, RZ, -R6 ;  /* 0x000000ffff047224 */ /* 0x001fc600078e0a06 */
[--C-:B------:R-:W-:Y:S02]  /*f870*/  SHF.R.U64 R14, R18, UR6, R5.reuse ;  /* 0x00000006120e7c19 */ /* 0x100fe40008001205 */
[----:B------:R-:W-:Y:S01]  /*f880*/  SHF.R.U32.HI R6, RZ, UR6, R5 ;  /* 0x00000006ff067c19 */ /* 0x000fe20008011605 */
[----:B--2---:R-:W-:Y:S02]  /*f890*/  IMAD R21, R20, R4, R13 ;  /* 0x0000000414157224 */ /* 0x004fe400078e020d */
[----:B------:R-:W-:Y:S02]  /*f8a0*/  IMAD.MOV.U32 R4, RZ, RZ, R14 ;  /* 0x000000ffff047224 */ /* 0x000fe400078e000e */
[----:B------:R-:W-:Y:S01]  /*f8b0*/  IMAD.MOV.U32 R5, RZ, RZ, R6 ;  /* 0x000000ffff057224 */ /* 0x000fe200078e0006 */
[----:B-1--4-:R-:W-:Y:S06]  /*f8c0*/  @!P0 BRA `(.L_x_433) ;  /* 0x0000000000288947 */ /* 0x012fec0003800000 */
[----:B------:R-:W-:Y:S02]  /*f8d0*/  ULDC UR6, c[0x0][0x64c] ;  /* 0x0001930000067ab9 */ /* 0x000fe40000000800 */
[----:B------:R-:W-:-:S05]  /*f8e0*/  IADD3 R5, P0, R14, UR6, RZ ;  /* 0x000000060e057c10 */ /* 0x000fca000ff1e0ff */
[----:B------:R-:W-:-:S04]  /*f8f0*/  IMAD.X R13, RZ, RZ, R6, P0 ;  /* 0x000000ffff0d7224 */ /* 0x000fc800000e0606 */
[----:B------:R-:W-:-:S04]  /*f900*/  IMAD.WIDE.U32 R6, R13, UR10, RZ ;  /* 0x0000000a0d067c25 */ /* 0x000fc8000f8e00ff */
[----:B------:R-:W-:-:S04]  /*f910*/  IMAD.WIDE.U32 R6, P0, R5, UR11, R6 ;  /* 0x0000000b05067c25 */ /* 0x000fc8000f800006 */
[----:B------:R-:W-:-:S04]  /*f920*/  IMAD.WIDE.U32 R4, R5, UR10, RZ ;  /* 0x0000000a05047c25 */ /* 0x000fc8000f8e00ff */
[----:B------:R-:W-:Y:S01]  /*f930*/  IMAD.MOV.U32 R4, RZ, RZ, R7 ;  /* 0x000000ffff047224 */ /* 0x000fe200078e0007 */
[----:B------:R-:W-:Y:S01]  /*f940*/  IADD3 RZ, P1, R5, R6, RZ ;  /* 0x0000000605ff7210 */ /* 0x000fe20007f3e0ff */
[----:B------:R-:W-:-:S04]  /*f950*/  IMAD.X R5, RZ, RZ, RZ, P0 ;  /* 0x000000ffff057224 */ /* 0x000fc800000e06ff */
[----:B------:R-:W-:-:S08]  /*f960*/  IMAD.WIDE.U32.X R4, R13, UR11, R4, P1 ;  /* 0x0000000b0d047c25 */ /* 0x000fd000088e0404 */
.L_x_433:
[----:B------:R-:W-:Y:S01]  /*f970*/  ULDC UR6, c[0x0][0x648] ;  /* 0x0001920000067ab9 */ /* 0x000fe20000000800 */
[----:B------:R-:W-:Y:S01]  /*f980*/  LOP3.LUT R18, R18, UR19, RZ, 0xc0, !PT ;  /* 0x0000001312127c12 */ /* 0x000fe2000f8ec0ff */
[----:B------:R-:W-:Y:S01]  /*f990*/  IMAD.MOV R19, RZ, RZ, -R19 ;  /* 0x000000ffff137224 */ /* 0x000fe200078e0a13 */
[----:B------:R-:W-:Y:S01]  /*f9a0*/  SHF.R.U64 R5, R4, UR6, R5 ;  /* 0x0000000604057c19 */ /* 0x000fe20008001205 */
[----:B------:R-:W-:Y:S01]  /*f9b0*/  ULDC UR6, c[0x0][0x638] ;  /* 0x00018e0000067ab9 */ /* 0x000fe20000000800 */
[----:B------:R-:W-:Y:S01]  /*f9c0*/  UISETP.NE.AND UP0, UPT, UR45, URZ, UPT ;  /* 0x0000003f2d00728c */ /* 0x000fe2000bf05270 */
[----:B------:R-:W-:Y:S01]  /*f9d0*/  LOP3.LUT R9, R9, UR4, RZ, 0xc0, !PT ;  /* 0x0000000409097c12 */ /* 0x000fe2000f8ec0ff */
[----:B---3--:R-:W-:Y:S01]  /*f9e0*/  @P2 IMAD R21, R15, R19, R12 ;  /* 0x000000130f152224 */ /* 0x008fe200078e020c */
[C---:B------:R-:W-:Y:S01]  /*f9f0*/  IADD3 R7, -R5.reuse, RZ, RZ ;  /* 0x000000ff05077210 */ /* 0x040fe20007ffe1ff */
[----:B------:R-:W-:Y:S01]  /*fa00*/  IMAD R4, R5, UR5, R18 ;  /* 0x0000000505047c24 */ /* 0x000fe2000f8e0212 */
[----:B------:R-:W-:Y:S01]  /*fa10*/  ULDC UR7, c[0x0][0x610] ;  /* 0x0001840000077ab9 */ /* 0x000fe20000000800 */
[----:B------:R-:W-:Y:S01]  /*fa20*/  PLOP3.LUT P0, PT, PT, PT, UP0, 0x40, 0x0 ;  /* 0x000000000000781c */ /* 0x000fe20003f0e808 */
[----:B------:R-:W-:Y:S01]  /*fa30*/  IMAD.MOV.U32 R5, RZ, RZ, 0x1 ;  /* 0x00000001ff057424 */ /* 0x000fe200078e00ff */
[----:B------:R-:W-:Y:S01]  /*fa40*/  PLOP3.LUT P1, PT, PT, PT, UP0, 0x40, 0x0 ;  /* 0x000000000000781c */ /* 0x000fe20003f2e808 */
[----:B------:R-:W-:Y:S01]  /*fa50*/  IMAD R14, R7, UR6, R14 ;  /* 0x00000006070e7c24 */ /* 0x000fe2000f8e020e */
[----:B------:R-:W-:Y:S01]  /*fa60*/  ULDC UR6, c[0x0][0x600] ;  /* 0x0001800000067ab9 */ /* 0x000fe20000000800 */
[----:B------:R-:W-:-:S02]  /*fa70*/  IMAD R4, R4, UR7, R21 ;  /* 0x0000000704047c24 */ /* 0x000fc4000f8e0215 */
[----:B------:R-:W-:-:S05]  /*fa80*/  IMAD R7, R14, UR6, R9 ;  /* 0x000000060e077c24 */ /* 0x000fca000f8e0209 */
[----:B------:R-:W-:Y:S02]  /*fa90*/  SEL R6, R7, R4, P0 ;  /* 0x0000000407067207 */ /* 0x000fe40000000000 */
[----:B------:R-:W-:-:S07]  /*faa0*/  SEL R4, R4, R7, P1 ;  /* 0x0000000704047207 */ /* 0x000fce0000800000 */
.L_x_431:
[----:B------:R-:W-:Y:S05]  /*fab0*/  BSYNC B1 ;  /* 0x0000000000017941 */ /* 0x000fea0003800000 */
.L_x_430:
[----:B------:R-:W-:-:S13]  /*fac0*/  LOP3.LUT P0, RZ, R5, 0xff, RZ, 0xc0, !PT ;  /* 0x000000ff05ff7812 */ /* 0x000fda000780c0ff */
[----:B------:R-:W-:Y:S05]  /*fad0*/  @P0 BRA `(.L_x_434) ;  /* 0xfffffff400200947 */ /* 0x000fea000383ffff */
[----:B------:R-:W-:Y:S05]  /*fae0*/  BSYNC B0 ;  /* 0x0000000000007941 */ /* 0x000fea0003800000 */
.L_x_423:
[----:B------:R-:W-:-:S03]  /*faf0*/  UMOV UR6, 0xffffffff ;  /* 0xffffffff00067882 */ /* 0x000fc60000000000 */
[----:B------:R-:W-:Y:S05]  /*fb00*/  BRA.DIV UR6, `(.L_x_435) ;  /* 0x0000000606a87947 */ /* 0x000fea000b800000 */
[----:B------:R-:W-:-:S13]  /*fb10*/  ELECT P6, URZ, PT ;  /* 0x00000000003f782f */ /* 0x000fda00038c0000 */
.L_x_453:
[----:B------:R-:W-:Y:S04]  /*fb20*/  BSSY B0, `(.L_x_436) ;  /* 0x0000050000007945 */ /* 0x000fe80003800000 */
[----:B------:R-:W-:Y:S05]  /*fb30*/  @!P6 BRA `(.L_x_437) ;  /* 0x000000040038e947 */ /* 0x000fea0003800000 */
[----:B------:R-:W-:-:S04]  /*fb40*/  ULOP3.LUT UR6, UR40, 0x2, URZ, 0xfc, !UPT ;  /* 0x0000000228067892 */ /* 0x000fc8000f8efc3f */
[----:B------:R-:W-:-:S06]  /*fb50*/  UISETP.NE.AND UP0, UPT, UR6, 0x3, UPT ;  /* 0x000000030600788c */ /* 0x000fcc000bf05270 */
[----:B------:R-:W-:-:S13]  /*fb60*/  PLOP3.LUT P0, PT, PT, PT, UP0, 0x80, 0x0 ;  /* 0x000000000000781c */ /* 0x000fda0003f0f008 */
[----:B------:R-:W-:Y:S05]  /*fb70*/  @!P0 BRA `(.L_x_438) ;  /* 0x0000000000048947 */ /* 0x000fea0003800000 */
[----:B------:R-:W-:Y:S01]  /*fb80*/  BPT.TRAP 0x1 ;  /* 0x000000040000795c */ /* 0x000fe20000300000 */
.L_x_438:
[----:B------:R-:W0:Y:S01]  /*fb90*/  S2R R5, SR_CgaCtaId ;  /* 0x0000000000057919 */ /* 0x000e220000008800 */
[----:B------:R-:W-:Y:S02]  /*fba0*/  MOV R2, 0x400 ;  /* 0x0000040000027802 */ /* 0x000fe40000000f00 */
[----:B------:R-:W-:Y:S02]  /*fbb0*/  SHF.L.U32 R4, R3, 0x1f, RZ ;  /* 0x0000001f03047819 */ /* 0x000fe400000006ff */
[----:B0-----:R-:W-:-:S05]  /*fbc0*/  LEA R5, R5, R2, 0x18 ;  /* 0x0000000205057211 */ /* 0x001fca00078ec0ff */
[----:B------:R-:W-:-:S04]  /*fbd0*/  VIADD R5, R5, 0x40 ;  /* 0x0000004005057836 */ /* 0x000fc80000000000 */
[C---:B------:R-:W-:Y:S02]  /*fbe0*/  IMAD R7, R0.reuse, 0x8, R5 ;  /* 0x0000000800077824 */ /* 0x040fe400078e0205 */
[----:B------:R-:W-:Y:S02]  /*fbf0*/  VIADD R0, R0, 0x1 ;  /* 0x0000000100007836 */ /* 0x000fe40000000000 */
[----:B------:R-:W0:Y:S03]  /*fc00*/  SYNCS.PHASECHK.TRANS64.TRYWAIT P0, [R7+URZ], R4 ;  /* 0x00000004070075a7 */ /* 0x000e26000800017f */
[----:B------:R-:W-:-:S04]  /*fc10*/  ISETP.NE.AND P1, PT, R0, 0x8, PT ;  /* 0x000000080000780c */ /* 0x000fc80003f25270 */
[----:B------:R-:W-:Y:S02]  /*fc20*/  SEL R2, RZ, 0x1, P1 ;  /* 0x00000001ff027807 */ /* 0x000fe40000800000 */
[----:B------:R-:W-:Y:S02]  /*fc30*/  SEL R0, R0, RZ, P1 ;  /* 0x000000ff00007207 */ /* 0x000fe40000800000 */
[----:B------:R-:W-:-:S03]  /*fc40*/  LOP3.LUT R9, R3, R2, RZ, 0x3c, !PT ;  /* 0x0000000203097212 */ /* 0x000fc600078e3cff */
[----:B------:R-:W-:Y:S01]  /*fc50*/  IMAD R6, R0, 0x8, R5 ;  /* 0x0000000800067824 */ /* 0x000fe200078e0205 */
[----:B------:R-:W-:Y:S01]  /*fc60*/  SHF.L.U32 R3, R9, 0x1f, RZ ;  /* 0x0000001f09037819 */ /* 0x000fe200000006ff */
[----:B0-----:R-:W-:Y:S06]  /*fc70*/  @!P0 BRA `(.L_x_439) ;  /* 0x00000004006c8947 */ /* 0x001fec0003800000 */
.L_x_454:
[----:B------:R-:W1:Y:S01]  /*fc80*/  SYNCS.PHASECHK.TRANS64.TRYWAIT P0, [R6+URZ], R3 ;  /* 0x00000003060075a7 */ /* 0x000e62000800017f */
[----:B------:R-:W-:-:S05]  /*fc90*/  VIADD R0, R0, 0x1 ;  /* 0x0000000100007836 */ /* 0x000fca0000000000 */
[----:B------:R-:W-:-:S04]  /*fca0*/  ISETP.NE.AND P1, PT, R0, 0x8, PT ;  /* 0x000000080000780c */ /* 0x000fc80003f25270 */
[----:B------:R-:W-:Y:S02]  /*fcb0*/  SEL R2, RZ, 0x1, P1 ;  /* 0x00000001ff027807 */ /* 0x000fe40000800000 */
[----:B------:R-:W-:Y:S02]  /*fcc0*/  SEL R0, R0, RZ, P1 ;  /* 0x000000ff00007207 */ /* 0x000fe40000800000 */
[----:B------:R-:W-:-:S03]  /*fcd0*/  LOP3.LUT R9, R9, R2, RZ, 0x3c, !PT ;  /* 0x0000000209097212 */ /* 0x000fc600078e3cff */
[----:B0-----:R-:W-:Y:S01]  /*fce0*/  IMAD R7, R0, 0x8, R5 ;  /* 0x0000000800077824 */ /* 0x001fe200078e0205 */
[----:B------:R-:W-:Y:S01]  /*fcf0*/  SHF.L.U32 R4, R9, 0x1f, RZ ;  /* 0x0000001f09047819 */ /* 0x000fe200000006ff */
[----:B-1----:R-:W-:Y:S06]  /*fd00*/  @!P0 BRA `(.L_x_440) ;  /* 0x00000004005c8947 */ /* 0x002fec0003800000 */
.L_x_455:
        /* <DEDUP_REMOVED lines=9> */
.L_x_456:
        /* <DEDUP_REMOVED lines=9> */
.L_x_457:
        /* <DEDUP_REMOVED lines=9> */
.L_x_458:
        /* <DEDUP_REMOVED lines=9> */
.L_x_459:
[----:B------:R-:W1:Y:S01]  /*ff50*/  SYNCS.PHASECHK.TRANS64.TRYWAIT P0, [R7+URZ], R4 ;  /* 0x00000004070075a7 */ /* 0x000e62000800017f */
[----:B------:R-:W-:-:S05]  /*ff60*/  VIADD R0, R0, 0x1 ;  /* 0x0000000100007836 */ /* 0x000fca0000000000 */
[----:B------:R-:W-:-:S04]  /*ff70*/  ISETP.NE.AND P1, PT, R0, 0x8, PT ;  /* 0x000000080000780c */ /* 0x000fc80003f25270 */
[----:B------:R-:W-:Y:S02]  /*ff80*/  SEL R2, RZ, 0x1, P1 ;  /* 0x00000001ff027807 */ /* 0x000fe40000800000 */
[----:B------:R-:W-:Y:S02]  /*ff90*/  SEL R0, R0, RZ, P1 ;  /* 0x000000ff00007207 */ /* 0x000fe40000800000 */
[----:B------:R-:W-:Y:S01]  /*ffa0*/  LOP3.LUT R2, R9, R2, RZ, 0x3c, !PT ;  /* 0x0000000209027212 */ /* 0x000fe200078e3cff */
[----:B-1----:R-:W-:Y:S06]  /*ffb0*/  @!P0 BRA `(.L_x_445) ;  /* 0x0000000400148947 */ /* 0x002fec0003800000 */
.L_x_460:
[----:B------:R-:W-:Y:S01]  /*ffc0*/  IMAD R5, R0, 0x8, R5 ;  /* 0x0000000800057824 */ /* 0x000fe200078e0205 */
[----:B------:R-:W-:-:S07]  /*ffd0*/  SHF.L.U32 R0, R2, 0x1f, RZ ;  /* 0x0000001f02007819 */ /* 0x000fce00000006ff */
.L_x_446:
[----:B--2---:R2:W3:Y:S02]  /*ffe0*/  SYNCS.PHASECHK.TRANS64.TRYWAIT P0, [R5+URZ], R0 ;  /* 0x00000000050075a7 */ /* 0x0044e4000800017f */
[----:B---3--:R-:W-:Y:S05]  /*fff0*/  @!P0 NANOSLEEP.SYNCS 0x989680 ;  /* 0x009896800000895d */ /* 0x008fea0003900000 */
[----:B------:R-:W3:Y:S02]  /*10000*/  @!P0 SYNCS.PHASECHK.TRANS64 P0, [R5+URZ], R0 ;  /* 0x00000000050085a7 */ /* 0x000ee4000800007f */
[----:B---3--:R-:W-:Y:S05]  /*10010*/  @!P0 BRA `(.L_x_446) ;  /* 0xfffffffc00f08947 */ /* 0x008fea000383ffff */
.L_x_437:
[----:B------:R-:W-:Y:S05]  /*10020*/  BSYNC B0 ;  /* 0x0000000000007941 */ /* 0x000fea0003800000 */
.L_x_436:
[----:B------:R-:W-:Y:S05]  /*10030*/  EXIT ;  /* 0x000000000000794d */ /* 0x000fea0003800000 */
.L_x_22:
[----:B---3--:R3:W4:Y:S02]  /*10040*/  SYNCS.PHASECHK.TRANS64.TRYWAIT P1, [R3+URZ], R0 ;  /* 0x00000000030075a7 */ /* 0x008724000802017f */
[----:B----4-:R-:W-:Y:S05]  /*10050*/  @!P1 NANOSLEEP.SYNCS 0x989680 ;  /* 0x009896800000995d */ /* 0x010fea0003900000 */
[----:B------:R-:W4:Y:S02]  /*10060*/  @!P1 SYNCS.PHASECHK.TRANS64 P1, [R3+URZ], R0 ;  /* 0x00000000030095a7 */ /* 0x000f24000802007f */
[----:B----4-:R-:W-:Y:S05]  /*10070*/  @!P1 BRA `(.L_x_22) ;  /* 0xfffffffc00f09947 */ /* 0x010fea000383ffff */
[----:B------:R-:W-:Y:S05]  /*10080*/  BRA `(.L_x_21) ;  /* 0xffffff1400b47947 */ /* 0x000fea000383ffff */
.L_x_27:
[----:B-1----:R1:W2:Y:S02]  /*10090*/  SYNCS.PHASECHK.TRANS64.TRYWAIT P1, [R5+URZ], R4 ;  /* 0x00000004050075a7 */ /* 0x0022a4000802017f */
[----:B--2---:R-:W-:Y:S05]  /*100a0*/  @!P1 NANOSLEEP.SYNCS 0x989680 ;  /* 0x009896800000995d */ /* 0x004fea0003900000 */
[----:B------:R-:W2:Y:S02]  /*100b0*/  @!P1 SYNCS.PHASECHK.TRANS64 P1, [R5+URZ], R4 ;  /* 0x00000004050095a7 */ /* 0x000ea4000802007f */
[----:B--2---:R-:W-:Y:S05]  /*100c0*/  @!P1 BRA `(.L_x_27) ;  /* 0xfffffffc00f09947 */ /* 0x004fea000383ffff */
[----:B------:R-:W-:Y:S05]  /*100d0*/  BRA `(.L_x_26) ;  /* 0xffffff1800947947 */ /* 0x000fea000383ffff */
.L_x_424:
[----:B------:R-:W-:Y:S01]  /*100e0*/  BSSY B1, `(.L_x_447) ;  /* 0x0000006000017945 */ /* 0x000fe20003800000 */
[----:B------:R-:W-:-:S07]  /*100f0*/  IMAD.MOV.U32 R15, RZ, RZ, -0x1 ;  /* 0xffffffffff0f7424 */ /* 0x000fce00078e00ff */
[----:B------:R-:W-:Y:S05]  /*10100*/  WARPSYNC.COLLECTIVE R15, `(.L_x_448) ;  /* 0x000000000f0c7348 */ /* 0x000fea0003c00000 */
[----:B------:R-:W-:Y:S02]  /*10110*/  ELECT P6, UR62, PT ;  /* 0x00000000003e782f */ /* 0x000fe400038c0000 */
[----:B------:R-:W-:Y:S01]  /*10120*/  MOV R14, UR62 ;  /* 0x0000003e000e7c02 */ /* 0x000fe20008000f00 */
[----:B------:R-:W-:Y:S10]  /*10130*/  ENDCOLLECTIVE ;  /* 0x000000000000791b */ /* 0x000ff40003800000 */
.L_x_448:
[----:B------:R-:W-:Y:S05]  /*10140*/  BSYNC B1 ;  /* 0x0000000000017941 */ /* 0x000fea0003800000 */
.L_x_447:
[----:B------:R-:W-:Y:S05]  /*10150*/  BRA `(.L_x_449) ;  /* 0xffffffec008c7947 */ /* 0x000fea000383ffff */
.L_x_427:
[----:B0-----:R0:W1:Y:S02]  /*10160*/  SYNCS.PHASECHK.TRANS64.TRYWAIT P0, [R14+URZ+0x40], R5 ;  /* 0x000040050e0075a7 */ /* 0x001064000800017f */
[----:B-1----:R-:W-:Y:S05]  /*10170*/  @!P0 NANOSLEEP.SYNCS 0x989680 ;  /* 0x009896800000895d */ /* 0x002fea0003900000 */
[----:B------:R-:W1:Y:S02]  /*10180*/  @!P0 SYNCS.PHASECHK.TRANS64 P0, [R14+URZ+0x40], R5 ;  /* 0x000040050e0085a7 */ /* 0x000e64000800007f */
[----:B-1----:R-:W-:Y:S05]  /*10190*/  @!P0 BRA `(.L_x_427) ;  /* 0xfffffffc00f08947 */ /* 0x002fea000383ffff */
[----:B------:R-:W-:Y:S05]  /*101a0*/  BRA `(.L_x_450) ;  /* 0xffffffec00c87947 */ /* 0x000fea000383ffff */
.L_x_435:
[----:B------:R-:W-:Y:S01]  /*101b0*/  BSSY B0, `(.L_x_451) ;  /* 0x0000006000007945 */ /* 0x000fe20003800000 */
[----:B------:R-:W-:-:S07]  /*101c0*/  IMAD.MOV.U32 R15, RZ, RZ, -0x1 ;  /* 0xffffffffff0f7424 */ /* 0x000fce00078e00ff */
[----:B------:R-:W-:Y:S05]  /*101d0*/  WARPSYNC.COLLECTIVE R15, `(.L_x_452) ;  /* 0x000000000f0c7348 */ /* 0x000fea0003c00000 */
[----:B------:R-:W-:Y:S02]  /*101e0*/  ELECT P6, UR62, PT ;  /* 0x00000000003e782f */ /* 0x000fe400038c0000 */
[----:B------:R-:W-:Y:S01]  /*101f0*/  MOV R14, UR62 ;  /* 0x0000003e000e7c02 */ /* 0x000fe20008000f00 */
[----:B------:R-:W-:Y:S10]  /*10200*/  ENDCOLLECTIVE ;  /* 0x000000000000791b */ /* 0x000ff40003800000 */
.L_x_452:
[----:B------:R-:W-:Y:S05]  /*10210*/  BSYNC B0 ;  /* 0x0000000000007941 */ /* 0x000fea0003800000 */
.L_x_451:
[----:B------:R-:W-:Y:S05]  /*10220*/  BRA `(.L_x_453) ;  /* 0xfffffff8003c7947 */ /* 0x000fea000383ffff */
.L_x_439:
[----:B0-----:R0:W1:Y:S02]  /*10230*/  SYNCS.PHASECHK.TRANS64.TRYWAIT P0, [R7+URZ], R4 ;  /* 0x00000004070075a7 */ /* 0x001064000800017f */
[----:B-1----:R-:W-:Y:S05]  /*10240*/  @!P0 NANOSLEEP.SYNCS 0x989680 ;  /* 0x009896800000895d */ /* 0x002fea0003900000 */
[----:B------:R-:W1:Y:S02]  /*10250*/  @!P0 SYNCS.PHASECHK.TRANS64 P0, [R7+URZ], R4 ;  /* 0x00000004070085a7 */ /* 0x000e64000800007f */
[----:B-1----:R-:W-:Y:S05]  /*10260*/  @!P0 BRA `(.L_x_439) ;  /* 0xfffffffc00f08947 */ /* 0x002fea000383ffff */
[----:B------:R-:W-:Y:S05]  /*10270*/  BRA `(.L_x_454) ;  /* 0xfffffff800807947 */ /* 0x000fea000383ffff */
.L_x_440:
[----:B0-----:R0:W1:Y:S02]  /*10280*/  SYNCS.PHASECHK.TRANS64.TRYWAIT P0, [R6+URZ], R3 ;  /* 0x00000003060075a7 */ /* 0x001064000800017f */
[----:B-1----:R-:W-:Y:S05]  /*10290*/  @!P0 NANOSLEEP.SYNCS 0x989680 ;  /* 0x009896800000895d */ /* 0x002fea0003900000 */
[----:B------:R-:W1:Y:S02]  /*102a0*/  @!P0 SYNCS.PHASECHK.TRANS64 P0, [R6+URZ], R3 ;  /* 0x00000003060085a7 */ /* 0x000e64000800007f */
[----:B-1----:R-:W-:Y:S05]  /*102b0*/  @!P0 BRA `(.L_x_440) ;  /* 0xfffffffc00f08947 */ /* 0x002fea000383ffff */
[----:B------:R-:W-:Y:S05]  /*102c0*/  BRA `(.L_x_455) ;  /* 0xfffffff800907947 */ /* 0x000fea000383ffff */
.L_x_441:
[----:B0-----:R0:W1:Y:S02]  /*102d0*/  SYNCS.PHASECHK.TRANS64.TRYWAIT P0, [R7+URZ], R4 ;  /* 0x00000004070075a7 */ /* 0x001064000800017f */
[----:B-1----:R-:W-:Y:S05]  /*102e0*/  @!P0 NANOSLEEP.SYNCS 0x989680 ;  /* 0x009896800000895d */ /* 0x002fea0003900000 */
[----:B------:R-:W1:Y:S02]  /*102f0*/  @!P0 SYNCS.PHASECHK.TRANS64 P0, [R7+URZ], R4 ;  /* 0x00000004070085a7 */ /* 0x000e64000800007f */
[----:B-1----:R-:W-:Y:S05]  /*10300*/  @!P0 BRA `(.L_x_441) ;  /* 0xfffffffc00f08947 */ /* 0x002fea000383ffff */
[----:B------:R-:W-:Y:S05]  /*10310*/  BRA `(.L_x_456) ;  /* 0xfffffff800a07947 */ /* 0x000fea000383ffff */
.L_x_442:
[----:B0-----:R0:W1:Y:S02]  /*10320*/  SYNCS.PHASECHK.TRANS64.TRYWAIT P0, [R6+URZ], R3 ;  /* 0x00000003060075a7 */ /* 0x001064000800017f */
[----:B-1----:R-:W-:Y:S05]  /*10330*/  @!P0 NANOSLEEP.SYNCS 0x989680 ;  /* 0x009896800000895d */ /* 0x002fea0003900000 */
[----:B------:R-:W1:Y:S02]  /*10340*/  @!P0 SYNCS.PHASECHK.TRANS64 P0, [R6+URZ], R3 ;  /* 0x00000003060085a7 */ /* 0x000e64000800007f */
[----:B-1----:R-:W-:Y:S05]  /*10350*/  @!P0 BRA `(.L_x_442) ;  /* 0xfffffffc00f08947 */ /* 0x002fea000383ffff */
[----:B------:R-:W-:Y:S05]  /*10360*/  BRA `(.L_x_457) ;  /* 0xfffffff800b07947 */ /* 0x000fea000383ffff */
.L_x_443:
[----:B0-----:R0:W1:Y:S02]  /*10370*/  SYNCS.PHASECHK.TRANS64.TRYWAIT P0, [R7+URZ], R4 ;  /* 0x00000004070075a7 */ /* 0x001064000800017f */
[----:B-1----:R-:W-:Y:S05]  /*10380*/  @!P0 NANOSLEEP.SYNCS 0x989680 ;  /* 0x009896800000895d */ /* 0x002fea0003900000 */
[----:B------:R-:W1:Y:S02]  /*10390*/  @!P0 SYNCS.PHASECHK.TRANS64 P0, [R7+URZ], R4 ;  /* 0x00000004070085a7 */ /* 0x000e64000800007f */
[----:B-1----:R-:W-:Y:S05]  /*103a0*/  @!P0 BRA `(.L_x_443) ;  /* 0xfffffffc00f08947 */ /* 0x002fea000383ffff */
[----:B------:R-:W-:Y:S05]  /*103b0*/  BRA `(.L_x_458) ;  /* 0xfffffff800c07947 */ /* 0x000fea000383ffff */
.L_x_444:
[----:B0-----:R0:W1:Y:S02]  /*103c0*/  SYNCS.PHASECHK.TRANS64.TRYWAIT P0, [R6+URZ], R3 ;  /* 0x00000003060075a7 */ /* 0x001064000800017f */
[----:B-1----:R-:W-:Y:S05]  /*103d0*/  @!P0 NANOSLEEP.SYNCS 0x989680 ;  /* 0x009896800000895d */ /* 0x002fea0003900000 */
[----:B------:R-:W1:Y:S02]  /*103e0*/  @!P0 SYNCS.PHASECHK.TRANS64 P0, [R6+URZ], R3 ;  /* 0x00000003060085a7 */ /* 0x000e64000800007f */
[----:B-1----:R-:W-:Y:S05]  /*103f0*/  @!P0 BRA `(.L_x_444) ;  /* 0xfffffffc00f08947 */ /* 0x002fea000383ffff */
[----:B------:R-:W-:Y:S05]  /*10400*/  BRA `(.L_x_459) ;  /* 0xfffffff800d07947 */ /* 0x000fea000383ffff */
.L_x_445:
[----:B-1----:R1:W2:Y:S02]  /*10410*/  SYNCS.PHASECHK.TRANS64.TRYWAIT P0, [R7+URZ], R4 ;  /* 0x00000004070075a7 */ /* 0x0022a4000800017f */
[----:B--2---:R-:W-:Y:S05]  /*10420*/  @!P0 NANOSLEEP.SYNCS 0x989680 ;  /* 0x009896800000895d */ /* 0x004fea0003900000 */
[----:B------:R-:W2:Y:S02]  /*10430*/  @!P0 SYNCS.PHASECHK.TRANS64 P0, [R7+URZ], R4 ;  /* 0x00000004070085a7 */ /* 0x000ea4000800007f */
[----:B--2---:R-:W-:Y:S05]  /*10440*/  @!P0 BRA `(.L_x_445) ;  /* 0xfffffffc00f08947 */ /* 0x004fea000383ffff */
[----:B------:R-:W-:Y:S05]  /*10450*/  BRA `(.L_x_460) ;  /* 0xfffffff800d87947 */ /* 0x000fea000383ffff */
.L_x_461:
[----:B------:R-:W-:-:S00]  /*10460*/  BRA `(.L_x_461) ;  /* 0xfffffffc00fc7947 */ /* 0x000fc0000383ffff */
[----:B------:R-:W-:-:S00]  /*10470*/  NOP ;  /* 0x0000000000007918 */ /* 0x000fc00000000000 */
        /* <DEDUP_REMOVED lines=8> */
.L_x_462:


//--------------------- .nv.global.init           --------------------------
	.section	.nv.global.init,"aw",@progbits
.nv.global.init:
	.type		$str$22,@object
	.size		$str$22,($str$23 - $str$22)
$str$22:
        /*0000*/ 	.byte	0x6b, 0x5f, 0x74, 0x69, 0x6c, 0x65, 0x5f, 0x63, 0x6f, 0x75, 0x6e, 0x74, 0x20, 0x3e, 0x3d, 0x20
        /*0010*/ 	.byte	0x31, 0x00
	.type		$str$23,@object
	.size		$str$23,(__unnamed_1 - $str$23)
$str$23:
        /*0012*/ 	.byte	0x2f, 0x74, 0x6d, 0x70, 0x2f, 0x63, 0x75, 0x74, 0x6c, 0x61, 0x73, 0x73, 0x5f, 0x73, 0x77, 0x65
        /*0022*/ 	.byte	0x65, 0x70, 0x5f, 0x73, 0x72, 0x63, 0x2f, 0x69, 0x6e, 0x63, 0x6c, 0x75, 0x64, 0x65, 0x2f, 0x63
        /*0032*/ 	.byte	0x75, 0x74, 0x6c, 0x61, 0x73, 0x73, 0x2f, 0x67, 0x65, 0x6d, 0x6d, 0x2f, 0x63, 0x6f, 0x6c, 0x6c
        /*0042*/ 	.byte	0x65, 0x63, 0x74, 0x69, 0x76, 0x65, 0x2f, 0x73, 0x6d, 0x39, 0x30, 0x5f, 0x6d, 0x6d, 0x61, 0x5f
        /*0052*/ 	.byte	0x74, 0x6d, 0x61, 0x5f, 0x67, 0x6d, 0x6d, 0x61, 0x5f, 0x73, 0x73, 0x5f, 0x77, 0x61, 0x72, 0x70
        /*0062*/ 	.byte	0x73, 0x70, 0x65, 0x63, 0x69, 0x61, 0x6c, 0x69, 0x7a, 0x65, 0x64, 0x2e, 0x68, 0x70, 0x70, 0x00
	.type		__unnamed_1,@object
	.size		__unnamed_1,(.L_0 - __unnamed_1)
__unnamed_1:
        /*0072*/ 	.byte	0x76, 0x6f, 0x69, 0x64, 0x20, 0x63, 0x75, 0x74, 0x6c, 0x61, 0x73, 0x73, 0x3a, 0x3a, 0x67, 0x65
        /* <DEDUP_REMOVED lines=181> */
        /*0bd2*/ 	.byte	0x00
.L_0:


//--------------------- .nv.shared._ZN7cutlass13device_kernelINS_4gemm6kernel13GemmUniversalIN4cute5tupleIJiiiiEEENS1_10collective13CollectiveMmaINS1_34MainloopSm90TmaGmmaWarpSpecializedILi8ENS5_IJNS4_1CILi2EEENSA_ILi1EEESC_EEENS1_35KernelTmaWarpSpecializedCooperativeEEENS5_IJNSA_ILi256EEENSA_ILi192EEENSA_ILi32EEEEEENS_10bfloat16_tENS5_IJlSC_lEEESK_SL_NS4_8TiledMMAINS4_8MMA_AtomIJNS4_4SM904GMMA28MMA_64x192x16_F32BF16BF16_SSILNSP_5MajorE0ELSR_0ELNSP_7ScaleInE1ELSS_1EEEEEENS4_6LayoutISD_NS5_IJSC_NSA_ILi0EEESW_EEEEENS5_IJNS4_10UnderscoreESZ_SZ_EEEEENS4_13SM90_TMA_LOADENS4_14ComposedLayoutINS4_7SwizzleILi2ELi4ELi3EEENS4_18smem_ptr_flag_bitsILi16EEENSV_INS5_IJNSA_ILi8EEESI_EEENS5_IJSI_SC_EEEEEEEvNS4_8identityENS4_23SM90_TMA_LOAD_MULTICASTES1C_vS1D_EENS_8epilogue10collective6detail29Sm90TmaWarpSpecializedAdapterINS1H_15DefaultEpilogueISK_SL_SL_NS1G_6thread17LinearCombinationISK_Li1EffLNS1L_9ScaleType4KindE0ELNS_15FloatRoundStyleE2ESK_EENS1_15EpilogueDefaultEEEEEvvEEEEvNT_6ParamsE --------------------------
	.section	.nv.shared._ZN7cutlass13device_kernelINS_4gemm6kernel13GemmUniversalIN4cute5tupleIJiiiiEEENS1_10collective13CollectiveMmaINS1_34MainloopSm90TmaGmmaWarpSpecializedILi8ENS5_IJNS4_1CILi2EEENSA_ILi1EEESC_EEENS1_35KernelTmaWarpSpecializedCooperativeEEENS5_IJNSA_ILi256EEENSA_ILi192EEENSA_ILi32EEEEEENS_10bfloat16_tENS5_IJlSC_lEEESK_SL_NS4_8TiledMMAINS4_8MMA_AtomIJNS4_4SM904GMMA28MMA_64x192x16_F32BF16BF16_SSILNSP_5MajorE0ELSR_0ELNSP_7ScaleInE1ELSS_1EEEEEENS4_6LayoutISD_NS5_IJSC_NSA_ILi0EEESW_EEEEENS5_IJNS4_10UnderscoreESZ_SZ_EEEEENS4_13SM90_TMA_LOADENS4_14ComposedLayoutINS4_7SwizzleILi2ELi4ELi3EEENS4_18smem_ptr_flag_bitsILi16EEENSV_INS5_IJNSA_ILi8EEESI_EEENS5_IJSI_SC_EEEEEEEvNS4_8identityENS4_23SM90_TMA_LOAD_MULTICASTES1C_vS1D_EENS_8epilogue10collective6detail29Sm90TmaWarpSpecializedAdapterINS1H_15DefaultEpilogueISK_SL_SL_NS1G_6thread17LinearCombinationISK_Li1EffLNS1L_9ScaleType4KindE0ELNS_15FloatRoundStyleE2ESK_EENS1_15EpilogueDefaultEEEEEvvEEEEvNT_6ParamsE,"aw",@nobits
	.sectionflags	@""
	.align	16
	.zero		1024


//--------------------- .nv.shared.reserved.0     --------------------------
	.section	.nv.shared.reserved.0,"aw",@nobits
	.weak		__nv_reservedSMEM_offset_0_alias
	.size		__nv_reservedSMEM_offset_0_alias, 0, 0
	.other		__nv_reservedSMEM_offset_0_alias,@"STO_CUDA_RESERVED_SHARED STV_DEFAULT"
__nv_reservedSMEM_offset_0_alias:
	.zero		0


//--------------------- .nv.global                --------------------------
	.section	.nv.global,"aw",@nobits
.nv.global:
	.type		_ZN39_INTERNAL_56f3b5d7_4_k_cu_3e16d04a_42884cute1_E,@object
	.size		_ZN39_INTERNAL_56f3b5d7_4_k_cu_3e16d04a_42884cute1_E,(_ZN39_INTERNAL_56f3b5d7_4_k_cu_3e16d04a_42884cuda3std3__45__cpo6cbeginE - _ZN39_INTERNAL_56f3b5d7_4_k_cu_3e16d04a_42884cute1_E)
_ZN39_INTERNAL_56f3b5d7_4_k_cu_3e16d04a_42884cute1_E:
	.zero		1
	.type		_ZN39_INTERNAL_56f3b5d7_4_k_cu_3e16d04a_42884cuda3std3__45__cpo6cbeginE,@object
	.size		_ZN39_INTERNAL_56f3b5d7_4_k_cu_3e16d04a_42884cuda3std3__45__cpo6cbeginE,(_ZN39_INTERNAL_56f3b5d7_4_k_cu_3e16d04a_42884cuda3std3__48in_placeE - _ZN39_INTERNAL_56f3b5d7_4_k_cu_3e16d04a_42884cuda3std3__45__cpo6cbeginE)
_ZN39_INTERNAL_56f3b5d7_4_k_cu_3e16d04a_42884cuda3std3__45__cpo6cbeginE:
	.zero		1
	.type		_ZN39_INTERNAL_56f3b5d7_4_k_cu_3e16d04a_42884cuda3std3__48in_placeE,@object
	.size		_ZN39_INTERNAL_56f3b5d7_4_k_cu_3e16d04a_42884cuda3std3__48in_placeE,(_ZN39_INTERNAL_56f3b5d7_4_k_cu_3e16d04a_42884cuda3std6ranges3__45__cpo9iter_moveE - _ZN39_INTERNAL_56f3b5d7_4_k_cu_3e16d04a_42884cuda3std3__48in_placeE)
_ZN39_INTERNAL_56f3b5d7_4_k_cu_3e16d04a_42884cuda3std3__48in_placeE:
	.zero		1
	.type		_ZN39_INTERNAL_56f3b5d7_4_k_cu_3e16d04a_42884cuda3std6ranges3__45__cpo9iter_moveE,@object
	.size		_ZN39_INTERNAL_56f3b5d7_4_k_cu_3e16d04a_42884cuda3std6ranges3__45__cpo9iter_moveE,(_ZN39_INTERNAL_56f3b5d7_4_k_cu_3e16d04a_42884cuda3std3__45__cpo5beginE - _ZN39_INTERNAL_56f3b5d7_4_k_cu_3e16d04a_42884cuda3std6ranges3__45__cpo9iter_moveE)
_ZN39_INTERNAL_56f3b5d7_4_k_cu_3e16d04a_42884cuda3std6ranges3__45__cpo9iter_moveE:
	.zero		1
	.type		_ZN39_INTERNAL_56f3b5d7_4_k_cu_3e16d04a_42884cuda3std3__45__cpo5beginE,@object
	.size		_ZN39_INTERNAL_56f3b5d7_4_k_cu_3e16d04a_42884cuda3std3__45__cpo5beginE,(_ZN39_INTERNAL_56f3b5d7_4_k_cu_3e16d04a_42884cuda3std3__441_GLOBAL__N__56f3b5d7_4_k_cu_3e16d04a_42886ignoreE - _ZN39_INTERNAL_56f3b5d7_4_k_cu_3e16d04a_42884cuda3std3__45__cpo5beginE)
_ZN39_INTERNAL_56f3b5d7_4_k_cu_3e16d04a_42884cuda3std3__45__cpo5beginE:
	.zero		1
	.type		_ZN39_INTERNAL_56f3b5d7_4_k_cu_3e16d04a_42884cuda3std3__441_GLOBAL__N__56f3b5d7_4_k_cu_3e16d04a_42886ignoreE,@object
	.size		_ZN39_INTERNAL_56f3b5d7_4_k_cu_3e16d04a_42884cuda3std3__441_GLOBAL__N__56f3b5d7_4_k_cu_3e16d04a_42886ignoreE,(_ZN39_INTERNAL_56f3b5d7_4_k_cu_3e16d04a_42884cute7productE - _ZN39_INTERNAL_56f3b5d7_4_k_cu_3e16d04a_42884cuda3std3__441_GLOBAL__N__56f3b5d7_4_k_cu_3e16d04a_42886ignoreE)
_ZN39_INTERNAL_56f3b5d7_4_k_cu_3e16d04a_42884cuda3std3__441_GLOBAL__N__56f3b5d7_4_k_cu_3e16d04a_42886ignoreE:
	.zero		1
	.type		_ZN39_INTERNAL_56f3b5d7_4_k_cu_3e16d04a_42884cute7productE,@object
	.size		_ZN39_INTERNAL_56f3b5d7_4_k_cu_3e16d04a_42884cute7productE,(_ZN39_INTERNAL_56f3b5d7_4_k_cu_3e16d04a_42884cuda3std3__45__cpo3endE - _ZN39_INTERNAL_56f3b5d7_4_k_cu_3e16d04a_42884cute7productE)
_ZN39_INTERNAL_56f3b5d7_4_k_cu_3e16d04a_42884cute7productE:
	.zero		1
	.type		_ZN39_INTERNAL_56f3b5d7_4_k_cu_3e16d04a_42884cuda3std3__45__cpo3endE,@object
	.size		_ZN39_INTERNAL_56f3b5d7_4_k_cu_3e16d04a_42884cuda3std3__45__cpo3endE,(_ZN39_INTERNAL_56f3b5d7_4_k_cu_3e16d04a_42884cuda3std3__419piecewise_constructE - _ZN39_INTERNAL_56f3b5d7_4_k_cu_3e16d04a_42884cuda3std3__45__cpo3endE)
_ZN39_INTERNAL_56f3b5d7_4_k_cu_3e16d04a_42884cuda3std3__45__cpo3endE:
	.zero		1
	.type		_ZN39_INTERNAL_56f3b5d7_4_k_cu_3e16d04a_42884cuda3std3__419piecewise_constructE,@object
	.size		_ZN39_INTERNAL_56f3b5d7_4_k_cu_3e16d04a_42884cuda3std3__419piecewise_constructE,(_ZN39_INTERNAL_56f3b5d7_4_k_cu_3e16d04a_42884cuda3std3__45__cpo4cendE - _ZN39_INTERNAL_56f3b5d7_4_k_cu_3e16d04a_42884cuda3std3__419piecewise_constructE)
_ZN39_INTERNAL_56f3b5d7_4_k_cu_3e16d04a_42884cuda3std3__419piecewise_constructE:
	.zero		1
	.type		_ZN39_INTERNAL_56f3b5d7_4_k_cu_3e16d04a_42884cuda3std3__45__cpo4cendE,@object
	.size		_ZN39_INTERNAL_56f3b5d7_4_k_cu_3e16d04a_42884cuda3std3__45__cpo4cendE,(_ZN39_INTERNAL_56f3b5d7_4_k_cu_3e16d04a_42884cuda3std6ranges3__45__cpo4swapE - _ZN39_INTERNAL_56f3b5d7_4_k_cu_3e16d04a_42884cuda3std3__45__cpo4cendE)
_ZN39_INTERNAL_56f3b5d7_4_k_cu_3e16d04a_42884cuda3std3__45__cpo4cendE:
	.zero		1
	.type		_ZN39_INTERNAL_56f3b5d7_4_k_cu_3e16d04a_42884cuda3std6ranges3__45__cpo4swapE,@object
	.size		_ZN39_INTERNAL_56f3b5d7_4_k_cu_3e16d04a_42884cuda3std6ranges3__45__cpo4swapE,(.L_8 - _ZN39_INTERNAL_56f3b5d7_4_k_cu_3e16d04a_42884cuda3std6ranges3__45__cpo4swapE)
_ZN39_INTERNAL_56f3b5d7_4_k_cu_3e16d04a_42884cuda3std6ranges3__45__cpo4swapE:
	.zero		1
.L_8:


//--------------------- .nv.constant0._ZN7cutlass13device_kernelINS_4gemm6kernel13GemmUniversalIN4cute5tupleIJiiiiEEENS1_10collective13CollectiveMmaINS1_34MainloopSm90TmaGmmaWarpSpecializedILi8ENS5_IJNS4_1CILi2EEENSA_ILi1EEESC_EEENS1_35KernelTmaWarpSpecializedCooperativeEEENS5_IJNSA_ILi256EEENSA_ILi192EEENSA_ILi32EEEEEENS_10bfloat16_tENS5_IJlSC_lEEESK_SL_NS4_8TiledMMAINS4_8MMA_AtomIJNS4_4SM904GMMA28MMA_64x192x16_F32BF16BF16_SSILNSP_5MajorE0ELSR_0ELNSP_7ScaleInE1ELSS_1EEEEEENS4_6LayoutISD_NS5_IJSC_NSA_ILi0EEESW_EEEEENS5_IJNS4_10UnderscoreESZ_SZ_EEEEENS4_13SM90_TMA_LOADENS4_14ComposedLayoutINS4_7SwizzleILi2ELi4ELi3EEENS4_18smem_ptr_flag_bitsILi16EEENSV_INS5_IJNSA_ILi8EEESI_EEENS5_IJSI_SC_EEEEEEEvNS4_8identityENS4_23SM90_TMA_LOAD_MULTICASTES1C_vS1D_EENS_8epilogue10collective6detail29Sm90TmaWarpSpecializedAdapterINS1H_15DefaultEpilogueISK_SL_SL_NS1G_6thread17LinearCombinationISK_Li1EffLNS1L_9ScaleType4KindE0ELNS_15FloatRoundStyleE2ESK_EENS1_15EpilogueDefaultEEEEEvvEEEEvNT_6ParamsE --------------------------
	.section	.nv.constant0._ZN7cutlass13device_kernelINS_4gemm6kernel13GemmUniversalIN4cute5tupleIJiiiiEEENS1_10collective13CollectiveMmaINS1_34MainloopSm90TmaGmmaWarpSpecializedILi8ENS5_IJNS4_1CILi2EEENSA_ILi1EEESC_EEENS1_35KernelTmaWarpSpecializedCooperativeEEENS5_IJNSA_ILi256EEENSA_ILi192EEENSA_ILi32EEEEEENS_10bfloat16_tENS5_IJlSC_lEEESK_SL_NS4_8TiledMMAINS4_8MMA_AtomIJNS4_4SM904GMMA28MMA_64x192x16_F32BF16BF16_SSILNSP_5MajorE0ELSR_0ELNSP_7ScaleInE1ELSS_1EEEEEENS4_6LayoutISD_NS5_IJSC_NSA_ILi0EEESW_EEEEENS5_IJNS4_10UnderscoreESZ_SZ_EEEEENS4_13SM90_TMA_LOADENS4_14ComposedLayoutINS4_7SwizzleILi2ELi4ELi3EEENS4_18smem_ptr_flag_bitsILi16EEENSV_INS5_IJNSA_ILi8EEESI_EEENS5_IJSI_SC_EEEEEEEvNS4_8identityENS4_23SM90_TMA_LOAD_MULTICASTES1C_vS1D_EENS_8epilogue10collective6detail29Sm90TmaWarpSpecializedAdapterINS1H_15DefaultEpilogueISK_SL_SL_NS1G_6thread17LinearCombinationISK_Li1EffLNS1L_9ScaleType4KindE0ELNS_15FloatRoundStyleE2ESK_EENS1_15EpilogueDefaultEEEEEvvEEEEvNT_6ParamsE,"a",@progbits
	.sectionflags	@""
	.align	4
.nv.constant0._ZN7cutlass13device_kernelINS_4gemm6kernel13GemmUniversalIN4cute5tupleIJiiiiEEENS1_10collective13CollectiveMmaINS1_34MainloopSm90TmaGmmaWarpSpecializedILi8ENS5_IJNS4_1CILi2EEENSA_ILi1EEESC_EEENS1_35KernelTmaWarpSpecializedCooperativeEEENS5_IJNSA_ILi256EEENSA_ILi192EEENSA_ILi32EEEEEENS_10bfloat16_tENS5_IJlSC_lEEESK_SL_NS4_8TiledMMAINS4_8MMA_AtomIJNS4_4SM904GMMA28MMA_64x192x16_F32BF16BF16_SSILNSP_5MajorE0ELSR_0ELNSP_7ScaleInE1ELSS_1EEEEEENS4_6LayoutISD_NS5_IJSC_NSA_ILi0EEESW_EEEEENS5_IJNS4_10UnderscoreESZ_SZ_EEEEENS4_13SM90_TMA_LOADENS4_14ComposedLayoutINS4_7SwizzleILi2ELi4ELi3EEENS4_18smem_ptr_flag_bitsILi16EEENSV_INS5_IJNSA_ILi8EEESI_EEENS5_IJSI_SC_EEEEEEEvNS4_8identityENS4_23SM90_TMA_LOAD_MULTICASTES1C_vS1D_EENS_8epilogue10collective6detail29Sm90TmaWarpSpecializedAdapterINS1H_15DefaultEpilogueISK_SL_SL_NS1G_6thread17LinearCombinationISK_Li1EffLNS1L_9ScaleType4KindE0ELNS_15FloatRoundStyleE2ESK_EENS1_15EpilogueDefaultEEEEEvvEEEEvNT_6ParamsE:
	.zero		1664


//--------------------- SYMBOLS --------------------------

	.type		.nv.reservedSmem.offset0,@object
	.size		.nv.reservedSmem.offset0,0x4
	.type		__assertfail,@function
